//
// Generated by NVIDIA NVVM Compiler
//
// Compiler Build ID: CL-36424714
// Cuda compilation tools, release 13.0, V13.0.88
// Based on NVVM 20.0.0
//

.version 9.0
.target sm_100
.address_size 64

	// .globl	_Z14update_clusterPfiii
.extern .shared .align 16 .b8 sindices[];

.visible .entry _Z14update_clusterPfiii(
	.param .u64 .ptr .align 1 _Z14update_clusterPfiii_param_0,
	.param .u32 _Z14update_clusterPfiii_param_1,
	.param .u32 _Z14update_clusterPfiii_param_2,
	.param .u32 _Z14update_clusterPfiii_param_3
)
{
	.reg .pred 	%p<5>;
	.reg .b32 	%r<17>;
	.reg .b32 	%f<7>;
	.reg .b64 	%rd<11>;

	ld.param.u64 	%rd2, [_Z14update_clusterPfiii_param_0];
	ld.param.u32 	%r4, [_Z14update_clusterPfiii_param_1];
	ld.param.u32 	%r5, [_Z14update_clusterPfiii_param_2];
	ld.param.u32 	%r6, [_Z14update_clusterPfiii_param_3];
	cvta.to.global.u64 	%rd1, %rd2;
	mov.u32 	%r7, %tid.x;
	mov.u32 	%r8, %ctaid.x;
	mov.u32 	%r9, %ntid.x;
	mad.lo.s32 	%r1, %r8, %r9, %r7;
	mul.lo.s32 	%r10, %r6, %r6;
	setp.ge.s32 	%p1, %r1, %r10;
	@%p1 bra 	$L__BB0_6;
	div.s32 	%r2, %r1, %r6;
	mul.lo.s32 	%r11, %r2, %r6;
	sub.s32 	%r3, %r1, %r11;
	setp.eq.s32 	%p2, %r2, %r3;
	@%p2 bra 	$L__BB0_6;
	setp.ne.s32 	%p3, %r2, %r4;
	@%p3 bra 	$L__BB0_4;
	mad.lo.s32 	%r15, %r6, %r4, %r3;
	mul.wide.s32 	%rd7, %r15, 4;
	add.s64 	%rd8, %rd1, %rd7;
	ld.global.f32 	%f4, [%rd8];
	mad.lo.s32 	%r16, %r6, %r5, %r3;
	mul.wide.s32 	%rd9, %r16, 4;
	add.s64 	%rd10, %rd1, %rd9;
	ld.global.f32 	%f5, [%rd10];
	min.f32 	%f6, %f4, %f5;
	st.global.f32 	[%rd8], %f6;
	bra.uni 	$L__BB0_6;
$L__BB0_4:
	setp.ne.s32 	%p4, %r3, %r4;
	@%p4 bra 	$L__BB0_6;
	add.s32 	%r13, %r11, %r4;
	mul.wide.s32 	%rd3, %r13, 4;
	add.s64 	%rd4, %rd1, %rd3;
	ld.global.f32 	%f1, [%rd4];
	add.s32 	%r14, %r11, %r5;
	mul.wide.s32 	%rd5, %r14, 4;
	add.s64 	%rd6, %rd1, %rd5;
	ld.global.f32 	%f2, [%rd6];
	min.f32 	%f3, %f1, %f2;
	st.global.f32 	[%rd4], %f3;
$L__BB0_6:
	ret;

}
	// .globl	_Z14remove_clusterPfii
.visible .entry _Z14remove_clusterPfii(
	.param .u64 .ptr .align 1 _Z14remove_clusterPfii_param_0,
	.param .u32 _Z14remove_clusterPfii_param_1,
	.param .u32 _Z14remove_clusterPfii_param_2
)
{
	.reg .pred 	%p<5>;
	.reg .b32 	%r<12>;
	.reg .b64 	%rd<5>;

	ld.param.u64 	%rd1, [_Z14remove_clusterPfii_param_0];
	ld.param.u32 	%r2, [_Z14remove_clusterPfii_param_1];
	ld.param.u32 	%r3, [_Z14remove_clusterPfii_param_2];
	mov.u32 	%r4, %tid.x;
	mov.u32 	%r5, %ctaid.x;
	mov.u32 	%r6, %ntid.x;
	mad.lo.s32 	%r1, %r5, %r6, %r4;
	mul.lo.s32 	%r7, %r3, %r3;
	setp.ge.s32 	%p1, %r1, %r7;
	@%p1 bra 	$L__BB1_3;
	div.s32 	%r8, %r1, %r3;
	mul.lo.s32 	%r9, %r8, %r3;
	sub.s32 	%r10, %r1, %r9;
	setp.ne.s32 	%p2, %r8, %r2;
	setp.ne.s32 	%p3, %r10, %r2;
	and.pred  	%p4, %p2, %p3;
	@%p4 bra 	$L__BB1_3;
	cvta.to.global.u64 	%rd2, %rd1;
	mul.wide.s32 	%rd3, %r1, 4;
	add.s64 	%rd4, %rd2, %rd3;
	mov.b32 	%r11, 2139095039;
	st.global.u32 	[%rd4], %r11;
$L__BB1_3:
	ret;

}
	// .globl	_Z29calculate_pairwise_dists_cudaPfS_jj
.visible .entry _Z29calculate_pairwise_dists_cudaPfS_jj(
	.param .u64 .ptr .align 1 _Z29calculate_pairwise_dists_cudaPfS_jj_param_0,
	.param .u64 .ptr .align 1 _Z29calculate_pairwise_dists_cudaPfS_jj_param_1,
	.param .u32 _Z29calculate_pairwise_dists_cudaPfS_jj_param_2,
	.param .u32 _Z29calculate_pairwise_dists_cudaPfS_jj_param_3
)
{
	.reg .pred 	%p<13>;
	.reg .b32 	%r<67>;
	.reg .b32 	%f<83>;
	.reg .b64 	%rd<69>;

	ld.param.u64 	%rd3, [_Z29calculate_pairwise_dists_cudaPfS_jj_param_0];
	ld.param.u64 	%rd4, [_Z29calculate_pairwise_dists_cudaPfS_jj_param_1];
	ld.param.u32 	%r19, [_Z29calculate_pairwise_dists_cudaPfS_jj_param_2];
	ld.param.u32 	%r20, [_Z29calculate_pairwise_dists_cudaPfS_jj_param_3];
	cvta.to.global.u64 	%rd1, %rd3;
	cvta.to.global.u64 	%rd2, %rd4;
	mov.u32 	%r21, %tid.x;
	mov.u32 	%r22, %ntid.x;
	mov.u32 	%r23, %ctaid.x;
	mad.lo.s32 	%r1, %r22, %r23, %r21;
	mul.lo.s32 	%r24, %r19, %r19;
	setp.ge.u32 	%p1, %r1, %r24;
	@%p1 bra 	$L__BB2_16;
	div.u32 	%r2, %r1, %r19;
	mul.lo.s32 	%r25, %r2, %r19;
	sub.s32 	%r3, %r1, %r25;
	setp.ge.u32 	%p2, %r2, %r19;
	@%p2 bra 	$L__BB2_16;
	setp.ge.s32 	%p3, %r2, %r3;
	@%p3 bra 	$L__BB2_17;
	setp.eq.s32 	%p4, %r20, 0;
	mov.f32 	%f82, 0f00000000;
	@%p4 bra 	$L__BB2_15;
	mul.lo.s32 	%r4, %r2, %r20;
	mul.lo.s32 	%r5, %r3, %r20;
	and.b32  	%r6, %r20, 7;
	setp.lt.u32 	%p5, %r20, 8;
	mov.f32 	%f82, 0f00000000;
	mov.b32 	%r64, 0;
	@%p5 bra 	$L__BB2_7;
	and.b32  	%r64, %r20, -8;
	neg.s32 	%r62, %r64;
	mov.f32 	%f82, 0f00000000;
	mov.b32 	%r63, 0;
$L__BB2_6:
	.pragma "nounroll";
	add.s32 	%r30, %r63, %r4;
	mul.wide.u32 	%rd7, %r30, 4;
	add.s64 	%rd8, %rd1, %rd7;
	ld.global.f32 	%f17, [%rd8];
	add.s32 	%r31, %r63, %r5;
	mul.wide.u32 	%rd9, %r31, 4;
	add.s64 	%rd10, %rd1, %rd9;
	ld.global.f32 	%f18, [%rd10];
	sub.f32 	%f19, %f17, %f18;
	fma.rn.f32 	%f20, %f19, %f19, %f82;
	add.s32 	%r32, %r30, 1;
	mul.wide.u32 	%rd11, %r32, 4;
	add.s64 	%rd12, %rd1, %rd11;
	ld.global.f32 	%f21, [%rd12];
	add.s32 	%r33, %r31, 1;
	mul.wide.u32 	%rd13, %r33, 4;
	add.s64 	%rd14, %rd1, %rd13;
	ld.global.f32 	%f22, [%rd14];
	sub.f32 	%f23, %f21, %f22;
	fma.rn.f32 	%f24, %f23, %f23, %f20;
	add.s32 	%r34, %r30, 2;
	mul.wide.u32 	%rd15, %r34, 4;
	add.s64 	%rd16, %rd1, %rd15;
	ld.global.f32 	%f25, [%rd16];
	add.s32 	%r35, %r31, 2;
	mul.wide.u32 	%rd17, %r35, 4;
	add.s64 	%rd18, %rd1, %rd17;
	ld.global.f32 	%f26, [%rd18];
	sub.f32 	%f27, %f25, %f26;
	fma.rn.f32 	%f28, %f27, %f27, %f24;
	add.s32 	%r36, %r30, 3;
	mul.wide.u32 	%rd19, %r36, 4;
	add.s64 	%rd20, %rd1, %rd19;
	ld.global.f32 	%f29, [%rd20];
	add.s32 	%r37, %r31, 3;
	mul.wide.u32 	%rd21, %r37, 4;
	add.s64 	%rd22, %rd1, %rd21;
	ld.global.f32 	%f30, [%rd22];
	sub.f32 	%f31, %f29, %f30;
	fma.rn.f32 	%f32, %f31, %f31, %f28;
	add.s32 	%r38, %r30, 4;
	mul.wide.u32 	%rd23, %r38, 4;
	add.s64 	%rd24, %rd1, %rd23;
	ld.global.f32 	%f33, [%rd24];
	add.s32 	%r39, %r31, 4;
	mul.wide.u32 	%rd25, %r39, 4;
	add.s64 	%rd26, %rd1, %rd25;
	ld.global.f32 	%f34, [%rd26];
	sub.f32 	%f35, %f33, %f34;
	fma.rn.f32 	%f36, %f35, %f35, %f32;
	add.s32 	%r40, %r30, 5;
	mul.wide.u32 	%rd27, %r40, 4;
	add.s64 	%rd28, %rd1, %rd27;
	ld.global.f32 	%f37, [%rd28];
	add.s32 	%r41, %r31, 5;
	mul.wide.u32 	%rd29, %r41, 4;
	add.s64 	%rd30, %rd1, %rd29;
	ld.global.f32 	%f38, [%rd30];
	sub.f32 	%f39, %f37, %f38;
	fma.rn.f32 	%f40, %f39, %f39, %f36;
	add.s32 	%r42, %r30, 6;
	mul.wide.u32 	%rd31, %r42, 4;
	add.s64 	%rd32, %rd1, %rd31;
	ld.global.f32 	%f41, [%rd32];
	add.s32 	%r43, %r31, 6;
	mul.wide.u32 	%rd33, %r43, 4;
	add.s64 	%rd34, %rd1, %rd33;
	ld.global.f32 	%f42, [%rd34];
	sub.f32 	%f43, %f41, %f42;
	fma.rn.f32 	%f44, %f43, %f43, %f40;
	add.s32 	%r44, %r30, 7;
	mul.wide.u32 	%rd35, %r44, 4;
	add.s64 	%rd36, %rd1, %rd35;
	ld.global.f32 	%f45, [%rd36];
	add.s32 	%r45, %r31, 7;
	mul.wide.u32 	%rd37, %r45, 4;
	add.s64 	%rd38, %rd1, %rd37;
	ld.global.f32 	%f46, [%rd38];
	sub.f32 	%f47, %f45, %f46;
	fma.rn.f32 	%f82, %f47, %f47, %f44;
	add.s32 	%r63, %r63, 8;
	add.s32 	%r62, %r62, 8;
	setp.ne.s32 	%p6, %r62, 0;
	@%p6 bra 	$L__BB2_6;
$L__BB2_7:
	setp.eq.s32 	%p7, %r6, 0;
	@%p7 bra 	$L__BB2_15;
	and.b32  	%r14, %r20, 3;
	setp.lt.u32 	%p8, %r6, 4;
	@%p8 bra 	$L__BB2_10;
	add.s32 	%r46, %r64, %r4;
	mul.wide.u32 	%rd39, %r46, 4;
	add.s64 	%rd40, %rd1, %rd39;
	ld.global.f32 	%f49, [%rd40];
	add.s32 	%r47, %r64, %r5;
	mul.wide.u32 	%rd41, %r47, 4;
	add.s64 	%rd42, %rd1, %rd41;
	ld.global.f32 	%f50, [%rd42];
	sub.f32 	%f51, %f49, %f50;
	fma.rn.f32 	%f52, %f51, %f51, %f82;
	add.s32 	%r48, %r46, 1;
	mul.wide.u32 	%rd43, %r48, 4;
	add.s64 	%rd44, %rd1, %rd43;
	ld.global.f32 	%f53, [%rd44];
	add.s32 	%r49, %r47, 1;
	mul.wide.u32 	%rd45, %r49, 4;
	add.s64 	%rd46, %rd1, %rd45;
	ld.global.f32 	%f54, [%rd46];
	sub.f32 	%f55, %f53, %f54;
	fma.rn.f32 	%f56, %f55, %f55, %f52;
	add.s32 	%r50, %r46, 2;
	mul.wide.u32 	%rd47, %r50, 4;
	add.s64 	%rd48, %rd1, %rd47;
	ld.global.f32 	%f57, [%rd48];
	add.s32 	%r51, %r47, 2;
	mul.wide.u32 	%rd49, %r51, 4;
	add.s64 	%rd50, %rd1, %rd49;
	ld.global.f32 	%f58, [%rd50];
	sub.f32 	%f59, %f57, %f58;
	fma.rn.f32 	%f60, %f59, %f59, %f56;
	add.s32 	%r52, %r46, 3;
	mul.wide.u32 	%rd51, %r52, 4;
	add.s64 	%rd52, %rd1, %rd51;
	ld.global.f32 	%f61, [%rd52];
	add.s32 	%r53, %r47, 3;
	mul.wide.u32 	%rd53, %r53, 4;
	add.s64 	%rd54, %rd1, %rd53;
	ld.global.f32 	%f62, [%rd54];
	sub.f32 	%f63, %f61, %f62;
	fma.rn.f32 	%f82, %f63, %f63, %f60;
	add.s32 	%r64, %r64, 4;
$L__BB2_10:
	setp.eq.s32 	%p9, %r14, 0;
	@%p9 bra 	$L__BB2_15;
	setp.eq.s32 	%p10, %r14, 1;
	@%p10 bra 	$L__BB2_13;
	add.s32 	%r54, %r64, %r4;
	mul.wide.u32 	%rd55, %r54, 4;
	add.s64 	%rd56, %rd1, %rd55;
	ld.global.f32 	%f65, [%rd56];
	add.s32 	%r55, %r64, %r5;
	mul.wide.u32 	%rd57, %r55, 4;
	add.s64 	%rd58, %rd1, %rd57;
	ld.global.f32 	%f66, [%rd58];
	sub.f32 	%f67, %f65, %f66;
	fma.rn.f32 	%f68, %f67, %f67, %f82;
	add.s32 	%r56, %r54, 1;
	mul.wide.u32 	%rd59, %r56, 4;
	add.s64 	%rd60, %rd1, %rd59;
	ld.global.f32 	%f69, [%rd60];
	add.s32 	%r57, %r55, 1;
	mul.wide.u32 	%rd61, %r57, 4;
	add.s64 	%rd62, %rd1, %rd61;
	ld.global.f32 	%f70, [%rd62];
	sub.f32 	%f71, %f69, %f70;
	fma.rn.f32 	%f82, %f71, %f71, %f68;
	add.s32 	%r64, %r64, 2;
$L__BB2_13:
	and.b32  	%r58, %r20, 1;
	setp.eq.b32 	%p11, %r58, 1;
	not.pred 	%p12, %p11;
	@%p12 bra 	$L__BB2_15;
	add.s32 	%r59, %r64, %r4;
	mul.wide.u32 	%rd63, %r59, 4;
	add.s64 	%rd64, %rd1, %rd63;
	ld.global.f32 	%f72, [%rd64];
	add.s32 	%r60, %r64, %r5;
	mul.wide.u32 	%rd65, %r60, 4;
	add.s64 	%rd66, %rd1, %rd65;
	ld.global.f32 	%f73, [%rd66];
	sub.f32 	%f74, %f72, %f73;
	fma.rn.f32 	%f82, %f74, %f74, %f82;
$L__BB2_15:
	mad.lo.s32 	%r61, %r2, %r19, %r3;
	mul.wide.u32 	%rd67, %r61, 4;
	add.s64 	%rd68, %rd2, %rd67;
	st.global.f32 	[%rd68], %f82;
$L__BB2_16:
	ret;
$L__BB2_17:
	mad.lo.s32 	%r26, %r2, %r19, %r3;
	mul.wide.u32 	%rd5, %r26, 4;
	add.s64 	%rd6, %rd2, %rd5;
	mov.b32 	%r27, 2139095039;
	st.global.u32 	[%rd6], %r27;
	bra.uni 	$L__BB2_16;

}
	// .globl	_Z13min_reductionPfPjS0_j
.visible .entry _Z13min_reductionPfPjS0_j(
	.param .u64 .ptr .align 1 _Z13min_reductionPfPjS0_j_param_0,
	.param .u64 .ptr .align 1 _Z13min_reductionPfPjS0_j_param_1,
	.param .u64 .ptr .align 1 _Z13min_reductionPfPjS0_j_param_2,
	.param .u32 _Z13min_reductionPfPjS0_j_param_3
)
{
	.reg .pred 	%p<17>;
	.reg .b32 	%r<39>;
	.reg .b32 	%f<15>;
	.reg .b64 	%rd<39>;

	ld.param.u64 	%rd3, [_Z13min_reductionPfPjS0_j_param_0];
	ld.param.u64 	%rd4, [_Z13min_reductionPfPjS0_j_param_1];
	ld.param.u64 	%rd2, [_Z13min_reductionPfPjS0_j_param_2];
	ld.param.u32 	%r8, [_Z13min_reductionPfPjS0_j_param_3];
	cvta.to.global.u64 	%rd1, %rd3;
	cvta.to.global.u64 	%rd5, %rd4;
	mov.u32 	%r1, %tid.x;
	mov.u32 	%r2, %ctaid.x;
	mov.u32 	%r38, %ntid.x;
	mad.lo.s32 	%r10, %r2, %r38, %r1;
	mul.wide.u32 	%rd6, %r10, 4;
	add.s64 	%rd7, %rd5, %rd6;
	ld.global.u32 	%r11, [%rd7];
	shl.b32 	%r12, %r1, 2;
	mov.u32 	%r13, sindices;
	add.s32 	%r4, %r13, %r12;
	st.shared.u32 	[%r4], %r11;
	bar.sync 	0;
	setp.ge.u32 	%p1, %r10, %r8;
	setp.lt.u32 	%p2, %r38, 66;
	or.pred  	%p3, %p1, %p2;
	@%p3 bra 	$L__BB3_5;
$L__BB3_1:
	mov.u32 	%r5, %r38;
	shr.u32 	%r38, %r5, 1;
	add.s32 	%r15, %r38, %r1;
	setp.ge.u32 	%p4, %r1, %r38;
	setp.ge.u32 	%p5, %r15, %r8;
	or.pred  	%p6, %p4, %p5;
	@%p6 bra 	$L__BB3_4;
	ld.shared.u32 	%r16, [%r4];
	mul.wide.u32 	%rd8, %r16, 4;
	add.s64 	%rd9, %rd1, %rd8;
	ld.global.f32 	%f1, [%rd9];
	shl.b32 	%r17, %r38, 2;
	add.s32 	%r18, %r4, %r17;
	ld.shared.u32 	%r7, [%r18];
	mul.wide.u32 	%rd10, %r7, 4;
	add.s64 	%rd11, %rd1, %rd10;
	ld.global.f32 	%f2, [%rd11];
	setp.leu.f32 	%p7, %f1, %f2;
	@%p7 bra 	$L__BB3_4;
	st.shared.u32 	[%r4], %r7;
$L__BB3_4:
	bar.sync 	0;
	setp.gt.u32 	%p8, %r5, 131;
	@%p8 bra 	$L__BB3_1;
$L__BB3_5:
	setp.gt.u32 	%p9, %r1, 31;
	@%p9 bra 	$L__BB3_20;
	ld.volatile.shared.u32 	%r19, [%r4];
	mul.wide.u32 	%rd12, %r19, 4;
	add.s64 	%rd13, %rd1, %rd12;
	ld.global.f32 	%f3, [%rd13];
	ld.volatile.shared.u32 	%r20, [%r4+128];
	mul.wide.u32 	%rd14, %r20, 4;
	add.s64 	%rd15, %rd1, %rd14;
	ld.global.f32 	%f4, [%rd15];
	setp.leu.f32 	%p10, %f3, %f4;
	@%p10 bra 	$L__BB3_8;
	ld.volatile.shared.u32 	%r21, [%r4+128];
	st.volatile.shared.u32 	[%r4], %r21;
$L__BB3_8:
	ld.volatile.shared.u32 	%r22, [%r4];
	mul.wide.u32 	%rd16, %r22, 4;
	add.s64 	%rd17, %rd1, %rd16;
	ld.global.f32 	%f5, [%rd17];
	ld.volatile.shared.u32 	%r23, [%r4+64];
	mul.wide.u32 	%rd18, %r23, 4;
	add.s64 	%rd19, %rd1, %rd18;
	ld.global.f32 	%f6, [%rd19];
	setp.leu.f32 	%p11, %f5, %f6;
	@%p11 bra 	$L__BB3_10;
	ld.volatile.shared.u32 	%r24, [%r4+64];
	st.volatile.shared.u32 	[%r4], %r24;
$L__BB3_10:
	ld.volatile.shared.u32 	%r25, [%r4];
	mul.wide.u32 	%rd20, %r25, 4;
	add.s64 	%rd21, %rd1, %rd20;
	ld.global.f32 	%f7, [%rd21];
	ld.volatile.shared.u32 	%r26, [%r4+32];
	mul.wide.u32 	%rd22, %r26, 4;
	add.s64 	%rd23, %rd1, %rd22;
	ld.global.f32 	%f8, [%rd23];
	setp.leu.f32 	%p12, %f7, %f8;
	@%p12 bra 	$L__BB3_12;
	ld.volatile.shared.u32 	%r27, [%r4+32];
	st.volatile.shared.u32 	[%r4], %r27;
$L__BB3_12:
	ld.volatile.shared.u32 	%r28, [%r4];
	mul.wide.u32 	%rd24, %r28, 4;
	add.s64 	%rd25, %rd1, %rd24;
	ld.global.f32 	%f9, [%rd25];
	ld.volatile.shared.u32 	%r29, [%r4+16];
	mul.wide.u32 	%rd26, %r29, 4;
	add.s64 	%rd27, %rd1, %rd26;
	ld.global.f32 	%f10, [%rd27];
	setp.leu.f32 	%p13, %f9, %f10;
	@%p13 bra 	$L__BB3_14;
	ld.volatile.shared.u32 	%r30, [%r4+16];
	st.volatile.shared.u32 	[%r4], %r30;
$L__BB3_14:
	ld.volatile.shared.u32 	%r31, [%r4];
	mul.wide.u32 	%rd28, %r31, 4;
	add.s64 	%rd29, %rd1, %rd28;
	ld.global.f32 	%f11, [%rd29];
	ld.volatile.shared.u32 	%r32, [%r4+8];
	mul.wide.u32 	%rd30, %r32, 4;
	add.s64 	%rd31, %rd1, %rd30;
	ld.global.f32 	%f12, [%rd31];
	setp.leu.f32 	%p14, %f11, %f12;
	@%p14 bra 	$L__BB3_16;
	ld.volatile.shared.u32 	%r33, [%r4+8];
	st.volatile.shared.u32 	[%r4], %r33;
$L__BB3_16:
	ld.volatile.shared.u32 	%r34, [%r4];
	mul.wide.u32 	%rd32, %r34, 4;
	add.s64 	%rd33, %rd1, %rd32;
	ld.global.f32 	%f13, [%rd33];
	ld.volatile.shared.u32 	%r35, [%r4+4];
	mul.wide.u32 	%rd34, %r35, 4;
	add.s64 	%rd35, %rd1, %rd34;
	ld.global.f32 	%f14, [%rd35];
	setp.leu.f32 	%p15, %f13, %f14;
	@%p15 bra 	$L__BB3_18;
	ld.volatile.shared.u32 	%r36, [%r4+4];
	st.volatile.shared.u32 	[%r4], %r36;
$L__BB3_18:
	setp.ne.s32 	%p16, %r1, 0;
	@%p16 bra 	$L__BB3_20;
	ld.shared.u32 	%r37, [sindices];
	cvta.to.global.u64 	%rd36, %rd2;
	mul.wide.u32 	%rd37, %r2, 4;
	add.s64 	%rd38, %rd36, %rd37;
	st.global.u32 	[%rd38], %r37;
$L__BB3_20:
	ret;

}


// ===== COMPILED SASS (sm_100) =====

	.target	sm_100

	.elftype	@"ET_EXEC"


//--------------------- .note.nv.tkinfo           --------------------------
	.section	.note.nv.tkinfo,"",@"SHT_NOTE"
	.sectionflags	@"SHF_NOTE_NV_TKINFO"
	.tkinfo
        /*0018*/ 	.word	0x00000002
        /*0030*/ 	.string	""
        /*0030*/ 	.string	"ptxas"
        /*0030*/ 	.string	"Cuda compilation tools, release 13.0, V13.0.88"
        /*0030*/ 	.string	"Build cuda_13.0.r13.0/compiler.36424714_0"
        /*0030*/ 	.string	"-arch sm_100 -m 64 "



//--------------------- .note.nv.cuinfo           --------------------------
	.section	.note.nv.cuinfo,"",@"SHT_NOTE"
	.sectionflags	@"SHF_NOTE_NV_CUINFO"
        /*0018*/ 	.short	0x0002
        /*001a*/ 	.short	0x0064
        /*001c*/ 	.short	0x0082
	.zero		2


//--------------------- .nv.info                  --------------------------
	.section	.nv.info,"",@"SHT_CUDA_INFO"
	.align	4


	//----- nvinfo : EIATTR_REGCOUNT
	.align		4
        /*0000*/ 	.byte	0x04, 0x2f
        /*0002*/ 	.short	(.L_1 - .L_0)
	.align		4
.L_0:
        /*0004*/ 	.word	index@(_Z14update_clusterPfiii)
        /*0008*/ 	.word	0x0000000c


	//----- nvinfo : EIATTR_FRAME_SIZE
	.align		4
.L_1:
        /*000c*/ 	.byte	0x04, 0x11
        /*000e*/ 	.short	(.L_3 - .L_2)
	.align		4
.L_2:
        /*0010*/ 	.word	index@(_Z14update_clusterPfiii)
        /*0014*/ 	.word	0x00000000


	//----- nvinfo : EIATTR_REGCOUNT
	.align		4
.L_3:
        /*0018*/ 	.byte	0x04, 0x2f
        /*001a*/ 	.short	(.L_5 - .L_4)
	.align		4
.L_4:
        /*001c*/ 	.word	index@(_Z14remove_clusterPfii)
        /*0020*/ 	.word	0x0000000c


	//----- nvinfo : EIATTR_FRAME_SIZE
	.align		4
.L_5:
        /*0024*/ 	.byte	0x04, 0x11
        /*0026*/ 	.short	(.L_7 - .L_6)
	.align		4
.L_6:
        /*0028*/ 	.word	index@(_Z14remove_clusterPfii)
        /*002c*/ 	.word	0x00000000


	//----- nvinfo : EIATTR_REGCOUNT
	.align		4
.L_7:
        /*0030*/ 	.byte	0x04, 0x2f
        /*0032*/ 	.short	(.L_9 - .L_8)
	.align		4
.L_8:
        /*0034*/ 	.word	index@(_Z29calculate_pairwise_dists_cudaPfS_jj)
        /*0038*/ 	.word	0x00000020


	//----- nvinfo : EIATTR_FRAME_SIZE
	.align		4
.L_9:
        /*003c*/ 	.byte	0x04, 0x11
        /*003e*/ 	.short	(.L_11 - .L_10)
	.align		4
.L_10:
        /*0040*/ 	.word	index@(_Z29calculate_pairwise_dists_cudaPfS_jj)
        /*0044*/ 	.word	0x00000000


	//----- nvinfo : EIATTR_REGCOUNT
	.align		4
.L_11:
        /*0048*/ 	.byte	0x04, 0x2f
        /*004a*/ 	.short	(.L_13 - .L_12)
	.align		4
.L_12:
        /*004c*/ 	.word	index@(_Z13min_reductionPfPjS0_j)
        /*0050*/ 	.word	0x00000014


	//----- nvinfo : EIATTR_FRAME_SIZE
	.align		4
.L_13:
        /*0054*/ 	.byte	0x04, 0x11
        /*0056*/ 	.short	(.L_15 - .L_14)
	.align		4
.L_14:
        /*0058*/ 	.word	index@(_Z13min_reductionPfPjS0_j)
        /*005c*/ 	.word	0x00000000


	//----- nvinfo : EIATTR_MIN_STACK_SIZE
	.align		4
.L_15:
        /*0060*/ 	.byte	0x04, 0x12
        /*0062*/ 	.short	(.L_17 - .L_16)
	.align		4
.L_16:
        /*0064*/ 	.word	index@(_Z13min_reductionPfPjS0_j)
        /*0068*/ 	.word	0x00000000


	//----- nvinfo : EIATTR_MIN_STACK_SIZE
	.align		4
.L_17:
        /*006c*/ 	.byte	0x04, 0x12
        /*006e*/ 	.short	(.L_19 - .L_18)
	.align		4
.L_18:
        /*0070*/ 	.word	index@(_Z29calculate_pairwise_dists_cudaPfS_jj)
        /*0074*/ 	.word	0x00000000


	//----- nvinfo : EIATTR_MIN_STACK_SIZE
	.align		4
.L_19:
        /*0078*/ 	.byte	0x04, 0x12
        /*007a*/ 	.short	(.L_21 - .L_20)
	.align		4
.L_20:
        /*007c*/ 	.word	index@(_Z14remove_clusterPfii)
        /*0080*/ 	.word	0x00000000


	//----- nvinfo : EIATTR_MIN_STACK_SIZE
	.align		4
.L_21:
        /*0084*/ 	.byte	0x04, 0x12
        /*0086*/ 	.short	(.L_23 - .L_22)
	.align		4
.L_22:
        /*0088*/ 	.word	index@(_Z14update_clusterPfiii)
        /*008c*/ 	.word	0x00000000
.L_23:


//--------------------- .nv.compat                --------------------------
	.section	.nv.compat,"",@"SHT_CUDA_COMPAT_INFO"
	.align	4
        /*0000*/ 	.byte	0x02, 0x09, 0x00, 0x00, 0x02, 0x02, 0x01, 0x00, 0x02, 0x05, 0x05, 0x00, 0x03, 0x07, 0x01, 0x01
        /*0010*/ 	.byte	0x02, 0x03, 0x00, 0x00, 0x02, 0x06, 0x01, 0x00, 0x04, 0x0b, 0x08, 0x00, 0x09, 0x00, 0x00, 0x00
        /*0020*/ 	.byte	0x00, 0x00, 0x00, 0x00


//--------------------- .nv.info._Z13min_reductionPfPjS0_j --------------------------
	.section	.nv.info._Z13min_reductionPfPjS0_j,"",@"SHT_CUDA_INFO"
	.sectionflags	@""
	.align	4


	//----- nvinfo : EIATTR_CUDA_API_VERSION
	.align		4
        /*0000*/ 	.byte	0x04, 0x37
        /*0002*/ 	.short	(.L_25 - .L_24)
.L_24:
        /*0004*/ 	.word	0x00000082


	//----- nvinfo : EIATTR_KPARAM_INFO
	.align		4
.L_25:
        /*0008*/ 	.byte	0x04, 0x17
        /*000a*/ 	.short	(.L_27 - .L_26)
.L_26:
        /*000c*/ 	.word	0x00000000
        /*0010*/ 	.short	0x0003
        /*0012*/ 	.short	0x0018
        /*0014*/ 	.byte	0x00, 0xf0, 0x11, 0x00


	//----- nvinfo : EIATTR_KPARAM_INFO
	.align		4
.L_27:
        /*0018*/ 	.byte	0x04, 0x17
        /*001a*/ 	.short	(.L_29 - .L_28)
.L_28:
        /*001c*/ 	.word	0x00000000
        /*0020*/ 	.short	0x0002
        /*0022*/ 	.short	0x0010
        /*0024*/ 	.byte	0x00, 0xf5, 0x21, 0x00


	//----- nvinfo : EIATTR_KPARAM_INFO
	.align		4
.L_29:
        /*0028*/ 	.byte	0x04, 0x17
        /*002a*/ 	.short	(.L_31 - .L_30)
.L_30:
        /*002c*/ 	.word	0x00000000
        /*0030*/ 	.short	0x0001
        /*0032*/ 	.short	0x0008
        /*0034*/ 	.byte	0x00, 0xf5, 0x21, 0x00


	//----- nvinfo : EIATTR_KPARAM_INFO
	.align		4
.L_31:
        /*0038*/ 	.byte	0x04, 0x17
        /*003a*/ 	.short	(.L_33 - .L_32)
.L_32:
        /*003c*/ 	.word	0x00000000
        /*0040*/ 	.short	0x0000
        /*0042*/ 	.short	0x0000
        /*0044*/ 	.byte	0x00, 0xf5, 0x21, 0x00


	//----- nvinfo : EIATTR_SPARSE_MMA_MASK
	.align		4
.L_33:
        /*0048*/ 	.byte	0x03, 0x50
        /*004a*/ 	.short	0x0000


	//----- nvinfo : EIATTR_MAXREG_COUNT
	.align		4
        /*004c*/ 	.byte	0x03, 0x1b
        /*004e*/ 	.short	0x00ff


	//----- nvinfo : EIATTR_NUM_BARRIERS
	.align		4
        /*0050*/ 	.byte	0x02, 0x4c
        /*0052*/ 	.byte	0x01
	.zero		1


	//----- nvinfo : EIATTR_MERCURY_ISA_VERSION
	.align		4
        /*0054*/ 	.byte	0x03, 0x5f
        /*0056*/ 	.short	0x0101


	//----- nvinfo : EIATTR_VRC_CTA_INIT_COUNT
	.align		4
        /*0058*/ 	.byte	0x02, 0x4a
	.zero		1
	.zero		1


	//----- nvinfo : EIATTR_EXIT_INSTR_OFFSETS
	.align		4
        /*005c*/ 	.byte	0x04, 0x1c
        /*005e*/ 	.short	(.L_35 - .L_34)


	//   ....[0]....
.L_34:
        /*0060*/ 	.word	0x00000290


	//   ....[1]....
        /*0064*/ 	.word	0x00000620


	//   ....[2]....
        /*0068*/ 	.word	0x000006a0


	//----- nvinfo : EIATTR_CRS_STACK_SIZE
	.align		4
.L_35:
        /*006c*/ 	.byte	0x04, 0x1e
        /*006e*/ 	.short	(.L_37 - .L_36)
.L_36:
        /*0070*/ 	.word	0x00000000


	//----- nvinfo : EIATTR_CBANK_PARAM_SIZE
	.align		4
.L_37:
        /*0074*/ 	.byte	0x03, 0x19
        /*0076*/ 	.short	0x001c


	//----- nvinfo : EIATTR_PARAM_CBANK
	.align		4
        /*0078*/ 	.byte	0x04, 0x0a
        /*007a*/ 	.short	(.L_39 - .L_38)
	.align		4
.L_38:
        /*007c*/ 	.word	index@(.nv.constant0._Z13min_reductionPfPjS0_j)
        /*0080*/ 	.short	0x0380
        /*0082*/ 	.short	0x001c


	//----- nvinfo : EIATTR_SW_WAR
	.align		4
.L_39:
        /*0084*/ 	.byte	0x04, 0x36
        /*0086*/ 	.short	(.L_41 - .L_40)
.L_40:
        /*0088*/ 	.word	0x00000008
.L_41:


//--------------------- .nv.info._Z29calculate_pairwise_dists_cudaPfS_jj --------------------------
	.section	.nv.info._Z29calculate_pairwise_dists_cudaPfS_jj,"",@"SHT_CUDA_INFO"
	.sectionflags	@""
	.align	4


	//----- nvinfo : EIATTR_CUDA_API_VERSION
	.align		4
        /*0000*/ 	.byte	0x04, 0x37
        /*0002*/ 	.short	(.L_43 - .L_42)
.L_42:
        /*0004*/ 	.word	0x00000082


	//----- nvinfo : EIATTR_KPARAM_INFO
	.align		4
.L_43:
        /*0008*/ 	.byte	0x04, 0x17
        /*000a*/ 	.short	(.L_45 - .L_44)
.L_44:
        /*000c*/ 	.word	0x00000000
        /*0010*/ 	.short	0x0003
        /*0012*/ 	.short	0x0014
        /*0014*/ 	.byte	0x00, 0xf0, 0x11, 0x00


	//----- nvinfo : EIATTR_KPARAM_INFO
	.align		4
.L_45:
        /*0018*/ 	.byte	0x04, 0x17
        /*001a*/ 	.short	(.L_47 - .L_46)
.L_46:
        /*001c*/ 	.word	0x00000000
        /*0020*/ 	.short	0x0002
        /*0022*/ 	.short	0x0010
        /*0024*/ 	.byte	0x00, 0xf0, 0x11, 0x00


	//----- nvinfo : EIATTR_KPARAM_INFO
	.align		4
.L_47:
        /*0028*/ 	.byte	0x04, 0x17
        /*002a*/ 	.short	(.L_49 - .L_48)
.L_48:
        /*002c*/ 	.word	0x00000000
        /*0030*/ 	.short	0x0001
        /*0032*/ 	.short	0x0008
        /*0034*/ 	.byte	0x00, 0xf5, 0x21, 0x00


	//----- nvinfo : EIATTR_KPARAM_INFO
	.align		4
.L_49:
        /*0038*/ 	.byte	0x04, 0x17
        /*003a*/ 	.short	(.L_51 - .L_50)
.L_50:
        /*003c*/ 	.word	0x00000000
        /*0040*/ 	.short	0x0000
        /*0042*/ 	.short	0x0000
        /*0044*/ 	.byte	0x00, 0xf5, 0x21, 0x00


	//----- nvinfo : EIATTR_SPARSE_MMA_MASK
	.align		4
.L_51:
        /*0048*/ 	.byte	0x03, 0x50
        /*004a*/ 	.short	0x0000


	//----- nvinfo : EIATTR_MAXREG_COUNT
	.align		4
        /*004c*/ 	.byte	0x03, 0x1b
        /*004e*/ 	.short	0x00ff


	//----- nvinfo : EIATTR_MERCURY_ISA_VERSION
	.align		4
        /*0050*/ 	.byte	0x03, 0x5f
        /*0052*/ 	.short	0x0101


	//----- nvinfo : EIATTR_VRC_CTA_INIT_COUNT
	.align		4
        /*0054*/ 	.byte	0x02, 0x4a
	.zero		1
	.zero		1


	//----- nvinfo : EIATTR_EXIT_INSTR_OFFSETS
	.align		4
        /*0058*/ 	.byte	0x04, 0x1c
        /*005a*/ 	.short	(.L_53 - .L_52)


	//   ....[0]....
.L_52:
        /*005c*/ 	.word	0x00000080


	//   ....[1]....
        /*0060*/ 	.word	0x000001e0


	//   ....[2]....
        /*0064*/ 	.word	0x00000bf0


	//   ....[3]....
        /*0068*/ 	.word	0x00000c50


	//----- nvinfo : EIATTR_CRS_STACK_SIZE
	.align		4
.L_53:
        /*006c*/ 	.byte	0x04, 0x1e
        /*006e*/ 	.short	(.L_55 - .L_54)
.L_54:
        /*0070*/ 	.word	0x00000000


	//----- nvinfo : EIATTR_CBANK_PARAM_SIZE
	.align		4
.L_55:
        /*0074*/ 	.byte	0x03, 0x19
        /*0076*/ 	.short	0x0018


	//----- nvinfo : EIATTR_PARAM_CBANK
	.align		4
        /*0078*/ 	.byte	0x04, 0x0a
        /*007a*/ 	.short	(.L_57 - .L_56)
	.align		4
.L_56:
        /*007c*/ 	.word	index@(.nv.constant0._Z29calculate_pairwise_dists_cudaPfS_jj)
        /*0080*/ 	.short	0x0380
        /*0082*/ 	.short	0x0018


	//----- nvinfo : EIATTR_SW_WAR
	.align		4
.L_57:
        /*0084*/ 	.byte	0x04, 0x36
        /*0086*/ 	.short	(.L_59 - .L_58)
.L_58:
        /*0088*/ 	.word	0x00000008
.L_59:


//--------------------- .nv.info._Z14remove_clusterPfii --------------------------
	.section	.nv.info._Z14remove_clusterPfii,"",@"SHT_CUDA_INFO"
	.sectionflags	@""
	.align	4


	//----- nvinfo : EIATTR_CUDA_API_VERSION
	.align		4
        /*0000*/ 	.byte	0x04, 0x37
        /*0002*/ 	.short	(.L_61 - .L_60)
.L_60:
        /*0004*/ 	.word	0x00000082


	//----- nvinfo : EIATTR_KPARAM_INFO
	.align		4
.L_61:
        /*0008*/ 	.byte	0x04, 0x17
        /*000a*/ 	.short	(.L_63 - .L_62)
.L_62:
        /*000c*/ 	.word	0x00000000
        /*0010*/ 	.short	0x0002
        /*0012*/ 	.short	0x000c
        /*0014*/ 	.byte	0x00, 0xf0, 0x11, 0x00


	//----- nvinfo : EIATTR_KPARAM_INFO
	.align		4
.L_63:
        /*0018*/ 	.byte	0x04, 0x17
        /*001a*/ 	.short	(.L_65 - .L_64)
.L_64:
        /*001c*/ 	.word	0x00000000
        /*0020*/ 	.short	0x0001
        /*0022*/ 	.short	0x0008
        /*0024*/ 	.byte	0x00, 0xf0, 0x11, 0x00


	//----- nvinfo : EIATTR_KPARAM_INFO
	.align		4
.L_65:
        /*0028*/ 	.byte	0x04, 0x17
        /*002a*/ 	.short	(.L_67 - .L_66)
.L_66:
        /*002c*/ 	.word	0x00000000
        /*0030*/ 	.short	0x0000
        /*0032*/ 	.short	0x0000
        /*0034*/ 	.byte	0x00, 0xf5, 0x21, 0x00


	//----- nvinfo : EIATTR_SPARSE_MMA_MASK
	.align		4
.L_67:
        /*0038*/ 	.byte	0x03, 0x50
        /*003a*/ 	.short	0x0000


	//----- nvinfo : EIATTR_MAXREG_COUNT
	.align		4
        /*003c*/ 	.byte	0x03, 0x1b
        /*003e*/ 	.short	0x00ff


	//----- nvinfo : EIATTR_MERCURY_ISA_VERSION
	.align		4
        /*0040*/ 	.byte	0x03, 0x5f
        /*0042*/ 	.short	0x0101


	//----- nvinfo : EIATTR_VRC_CTA_INIT_COUNT
	.align		4
        /*0044*/ 	.byte	0x02, 0x4a
	.zero		1
	.zero		1


	//----- nvinfo : EIATTR_EXIT_INSTR_OFFSETS
	.align		4
        /*0048*/ 	.byte	0x04, 0x1c
        /*004a*/ 	.short	(.L_69 - .L_68)


	//   ....[0]....
.L_68:
        /*004c*/ 	.word	0x00000080


	//   ....[1]....
        /*0050*/ 	.word	0x00000260


	//   ....[2]....
        /*0054*/ 	.word	0x000002b0


	//----- nvinfo : EIATTR_CBANK_PARAM_SIZE
	.align		4
.L_69:
        /*0058*/ 	.byte	0x03, 0x19
        /*005a*/ 	.short	0x0010


	//----- nvinfo : EIATTR_PARAM_CBANK
	.align		4
        /*005c*/ 	.byte	0x04, 0x0a
        /*005e*/ 	.short	(.L_71 - .L_70)
	.align		4
.L_70:
        /*0060*/ 	.word	index@(.nv.constant0._Z14remove_clusterPfii)
        /*0064*/ 	.short	0x0380
        /*0066*/ 	.short	0x0010


	//----- nvinfo : EIATTR_SW_WAR
	.align		4
.L_71:
        /*0068*/ 	.byte	0x04, 0x36
        /*006a*/ 	.short	(.L_73 - .L_72)
.L_72:
        /*006c*/ 	.word	0x00000008
.L_73:


//--------------------- .nv.info._Z14update_clusterPfiii --------------------------
	.section	.nv.info._Z14update_clusterPfiii,"",@"SHT_CUDA_INFO"
	.sectionflags	@""
	.align	4


	//----- nvinfo : EIATTR_CUDA_API_VERSION
	.align		4
        /*0000*/ 	.byte	0x04, 0x37
        /*0002*/ 	.short	(.L_75 - .L_74)
.L_74:
        /*0004*/ 	.word	0x00000082


	//----- nvinfo : EIATTR_KPARAM_INFO
	.align		4
.L_75:
        /*0008*/ 	.byte	0x04, 0x17
        /*000a*/ 	.short	(.L_77 - .L_76)
.L_76:
        /*000c*/ 	.word	0x00000000
        /*0010*/ 	.short	0x0003
        /*0012*/ 	.short	0x0010
        /*0014*/ 	.byte	0x00, 0xf0, 0x11, 0x00


	//----- nvinfo : EIATTR_KPARAM_INFO
	.align		4
.L_77:
        /*0018*/ 	.byte	0x04, 0x17
        /*001a*/ 	.short	(.L_79 - .L_78)
.L_78:
        /*001c*/ 	.word	0x00000000
        /*0020*/ 	.short	0x0002
        /*0022*/ 	.short	0x000c
        /*0024*/ 	.byte	0x00, 0xf0, 0x11, 0x00


	//----- nvinfo : EIATTR_KPARAM_INFO
	.align		4
.L_79:
        /*0028*/ 	.byte	0x04, 0x17
        /*002a*/ 	.short	(.L_81 - .L_80)
.L_80:
        /*002c*/ 	.word	0x00000000
        /*0030*/ 	.short	0x0001
        /*0032*/ 	.short	0x0008
        /*0034*/ 	.byte	0x00, 0xf0, 0x11, 0x00


	//----- nvinfo : EIATTR_KPARAM_INFO
	.align		4
.L_81:
        /*0038*/ 	.byte	0x04, 0x17
        /*003a*/ 	.short	(.L_83 - .L_82)
.L_82:
        /*003c*/ 	.word	0x00000000
        /*0040*/ 	.short	0x0000
        /*0042*/ 	.short	0x0000
        /*0044*/ 	.byte	0x00, 0xf5, 0x21, 0x00


	//----- nvinfo : EIATTR_SPARSE_MMA_MASK
	.align		4
.L_83:
        /*0048*/ 	.byte	0x03, 0x50
        /*004a*/ 	.short	0x0000


	//----- nvinfo : EIATTR_MAXREG_COUNT
	.align		4
        /*004c*/ 	.byte	0x03, 0x1b
        /*004e*/ 	.short	0x00ff


	//----- nvinfo : EIATTR_MERCURY_ISA_VERSION
	.align		4
        /*0050*/ 	.byte	0x03, 0x5f
        /*0052*/ 	.short	0x0101


	//----- nvinfo : EIATTR_VRC_CTA_INIT_COUNT
	.align		4
        /*0054*/ 	.byte	0x02, 0x4a
	.zero		1
	.zero		1


	//----- nvinfo : EIATTR_EXIT_INSTR_OFFSETS
	.align		4
        /*0058*/ 	.byte	0x04, 0x1c
        /*005a*/ 	.short	(.L_85 - .L_84)


	//   ....[0]....
.L_84:
        /*005c*/ 	.word	0x00000080


	//   ....[1]....
        /*0060*/ 	.word	0x00000240


	//   ....[2]....
        /*0064*/ 	.word	0x00000330


	//   ....[3]....
        /*0068*/ 	.word	0x00000350


	//   ....[4]....
        /*006c*/ 	.word	0x00000400


	//----- nvinfo : EIATTR_CRS_STACK_SIZE
	.align		4
.L_85:
        /*0070*/ 	.byte	0x04, 0x1e
        /*0072*/ 	.short	(.L_87 - .L_86)
.L_86:
        /*0074*/ 	.word	0x00000000


	//----- nvinfo : EIATTR_CBANK_PARAM_SIZE
	.align		4
.L_87:
        /*0078*/ 	.byte	0x03, 0x19
        /*007a*/ 	.short	0x0014


	//----- nvinfo : EIATTR_PARAM_CBANK
	.align		4
        /*007c*/ 	.byte	0x04, 0x0a
        /*007e*/ 	.short	(.L_89 - .L_88)
	.align		4
.L_88:
        /*0080*/ 	.word	index@(.nv.constant0._Z14update_clusterPfiii)
        /*0084*/ 	.short	0x0380
        /*0086*/ 	.short	0x0014


	//----- nvinfo : EIATTR_SW_WAR
	.align		4
.L_89:
        /*0088*/ 	.byte	0x04, 0x36
        /*008a*/ 	.short	(.L_91 - .L_90)
.L_90:
        /*008c*/ 	.word	0x00000008
.L_91:


//--------------------- .nv.callgraph             --------------------------
	.section	.nv.callgraph,"",@"SHT_CUDA_CALLGRAPH"
	.align	4
	.sectionentsize	8
	.align		4
        /*0000*/ 	.word	0x00000000
	.align		4
        /*0004*/ 	.word	0xffffffff
	.align		4
        /*0008*/ 	.word	0x00000000
	.align		4
        /*000c*/ 	.word	0xfffffffe
	.align		4
        /*0010*/ 	.word	0x00000000
	.align		4
        /*0014*/ 	.word	0xfffffffd
	.align		4
        /*0018*/ 	.word	0x00000000
	.align		4
        /*001c*/ 	.word	0xfffffffc


//--------------------- .text._Z13min_reductionPfPjS0_j --------------------------
	.section	.text._Z13min_reductionPfPjS0_j,"ax",@progbits
	.align	128
        .global         _Z13min_reductionPfPjS0_j
        .type           _Z13min_reductionPfPjS0_j,@function
        .size           _Z13min_reductionPfPjS0_j,(.L_x_13 - _Z13min_reductionPfPjS0_j)
        .other          _Z13min_reductionPfPjS0_j,@"STO_CUDA_ENTRY STV_DEFAULT"
_Z13min_reductionPfPjS0_j:
.text._Z13min_reductionPfPjS0_j:
[----:B------:R-:W-:Y:S01]  /*0000*/  LDC R1, c[0x0][0x37c] ;  /* 0x0000df00ff017b82 */ /* 0x000fe20000000800 */
[----:B------:R-:W0:Y:S07]  /*0010*/  S2R R3, SR_TID.X ;  /* 0x0000000000037919 */ /* 0x000e2e0000002100 */
[----:B------:R-:W0:Y:S01]  /*0020*/  LDC R10, c[0x0][0x360] ;  /* 0x0000d800ff0a7b82 */ /* 0x000e220000000800 */
[----:B------:R-:W1:Y:S01]  /*0030*/  LDCU.64 UR6, c[0x0][0x358] ;  /* 0x00006b00ff0677ac */ /* 0x000e620008000a00 */
[----:B------:R-:W0:Y:S06]  /*0040*/  S2R R0, SR_CTAID.X ;  /* 0x0000000000007919 */ /* 0x000e2c0000002500 */
[----:B------:R-:W2:Y:S08]  /*0050*/  LDC.64 R4, c[0x0][0x388] ;  /* 0x0000e200ff047b82 */ /* 0x000eb00000000a00 */
[----:B------:R-:W3:Y:S01]  /*0060*/  S2UR UR5, SR_CgaCtaId ;  /* 0x00000000000579c3 */ /* 0x000ee20000008800 */
[----:B------:R-:W-:Y:S01]  /*0070*/  UMOV UR4, 0x400 ;  /* 0x0000040000047882 */ /* 0x000fe20000000000 */
[----:B------:R-:W4:Y:S01]  /*0080*/  LDCU UR8, c[0x0][0x398] ;  /* 0x00007300ff0877ac */ /* 0x000f220008000800 */
[----:B0-----:R-:W-:-:S04]  /*0090*/  IMAD R7, R0, R10, R3 ;  /* 0x0000000a00077224 */ /* 0x001fc800078e0203 */
[----:B--2---:R-:W-:-:S06]  /*00a0*/  IMAD.WIDE.U32 R4, R7, 0x4, R4 ;  /* 0x0000000407047825 */ /* 0x004fcc00078e0004 */
[----:B-1----:R-:W2:Y:S01]  /*00b0*/  LDG.E R5, desc[UR6][R4.64] ;  /* 0x0000000604057981 */ /* 0x002ea2000c1e1900 */
[----:B---3--:R-:W-:Y:S01]  /*00c0*/  ULEA UR4, UR5, UR4, 0x18 ;  /* 0x0000000405047291 */ /* 0x008fe2000f8ec0ff */
[----:B------:R-:W-:Y:S01]  /*00d0*/  ISETP.GE.U32.AND P0, PT, R10, 0x42, PT ;  /* 0x000000420a00780c */ /* 0x000fe20003f06070 */
[----:B------:R-:W0:Y:S04]  /*00e0*/  LDCU UR5, c[0x0][0x398] ;  /* 0x00007300ff0577ac */ /* 0x000e280008000800 */
[----:B------:R-:W-:Y:S02]  /*00f0*/  LEA R2, R3, UR4, 0x2 ;  /* 0x0000000403027c11 */ /* 0x000fe4000f8e10ff */
[----:B0-----:R-:W-:-:S03]  /*0100*/  ISETP.GE.U32.OR P0, PT, R7, UR5, !P0 ;  /* 0x0000000507007c0c */ /* 0x001fc6000c706470 */
[----:B--2---:R0:W-:Y:S01]  /*0110*/  STS [R2], R5 ;  /* 0x0000000502007388 */ /* 0x0041e20000000800 */
[----:B------:R-:W-:Y:S09]  /*0120*/  BAR.SYNC.DEFER_BLOCKING 0x0 ;  /* 0x0000000000007b1d */ /* 0x000ff20000010000 */
[----:B----4-:R-:W-:Y:S05]  /*0130*/  @P0 BRA `(.L_x_0) ;  /* 0x0000000000500947 */ /* 0x010fea0003800000 */
[----:B0-----:R-:W0:Y:S02]  /*0140*/  LDC.64 R4, c[0x0][0x380] ;  /* 0x0000e000ff047b82 */ /* 0x001e240000000a00 */
.L_x_2:
[----:B------:R-:W-:Y:S02]  /*0150*/  MOV R12, R10 ;  /* 0x0000000a000c7202 */ /* 0x000fe40000000f00 */
[----:B------:R-:W-:-:S04]  /*0160*/  SHF.R.U32.HI R10, RZ, 0x1, R10 ;  /* 0x00000001ff0a7819 */ /* 0x000fc8000001160a */
[----:B------:R-:W-:-:S04]  /*0170*/  IADD3 R6, PT, PT, R10, R3, RZ ;  /* 0x000000030a067210 */ /* 0x000fc80007ffe0ff */
[----:B------:R-:W-:-:S04]  /*0180*/  ISETP.GE.U32.AND P0, PT, R6, UR8, PT ;  /* 0x0000000806007c0c */ /* 0x000fc8000bf06070 */
[----:B------:R-:W-:-:S13]  /*0190*/  ISETP.GE.U32.OR P0, PT, R3, R10, P0 ;  /* 0x0000000a0300720c */ /* 0x000fda0000706470 */
[----:B-1----:R-:W-:Y:S05]  /*01a0*/  @P0 BRA `(.L_x_1) ;  /* 0x0000000000240947 */ /* 0x002fea0003800000 */
[----:B------:R-:W-:Y:S01]  /*01b0*/  LEA R11, R10, R2, 0x2 ;  /* 0x000000020a0b7211 */ /* 0x000fe200078e10ff */
[----:B------:R-:W0:Y:S05]  /*01c0*/  LDS R7, [R2] ;  /* 0x0000000002077984 */ /* 0x000e2a0000000800 */
[----:B------:R-:W1:Y:S01]  /*01d0*/  LDS R11, [R11] ;  /* 0x000000000b0b7984 */ /* 0x000e620000000800 */
[----:B0-----:R-:W-:-:S04]  /*01e0*/  IMAD.WIDE.U32 R6, R7, 0x4, R4 ;  /* 0x0000000407067825 */ /* 0x001fc800078e0004 */
[----:B-1----:R-:W-:Y:S02]  /*01f0*/  IMAD.WIDE.U32 R8, R11, 0x4, R4 ;  /* 0x000000040b087825 */ /* 0x002fe400078e0004 */
[----:B------:R-:W2:Y:S04]  /*0200*/  LDG.E R6, desc[UR6][R6.64] ;  /* 0x0000000606067981 */ /* 0x000ea8000c1e1900 */
[----:B------:R-:W2:Y:S02]  /*0210*/  LDG.E R9, desc[UR6][R8.64] ;  /* 0x0000000608097981 */ /* 0x000ea4000c1e1900 */
[----:B--2---:R-:W-:-:S13]  /*0220*/  FSETP.GT.AND P0, PT, R6, R9, PT ;  /* 0x000000090600720b */ /* 0x004fda0003f04000 */
[----:B------:R1:W-:Y:S02]  /*0230*/  @P0 STS [R2], R11 ;  /* 0x0000000b02000388 */ /* 0x0003e40000000800 */
.L_x_1:
[----:B------:R-:W-:Y:S01]  /*0240*/  ISETP.GT.U32.AND P0, PT, R12, 0x83, PT ;  /* 0x000000830c00780c */ /* 0x000fe20003f04070 */
[----:B------:R-:W-:Y:S05]  /*0250*/  WARPSYNC.ALL ;  /* 0x0000000000007948 */ /* 0x000fea0003800000 */
[----:B------:R-:W-:Y:S07]  /*0260*/  BAR.SYNC.DEFER_BLOCKING 0x0 ;  /* 0x0000000000007b1d */ /* 0x000fee0000010000 */
[----:B------:R-:W-:Y:S05]  /*0270*/  @P0 BRA `(.L_x_2) ;  /* 0xfffffffc00b40947 */ /* 0x000fea000383ffff */
.L_x_0:
[----:B------:R-:W-:-:S13]  /*0280*/  ISETP.GT.U32.AND P0, PT, R3, 0x1f, PT ;  /* 0x0000001f0300780c */ /* 0x000fda0003f04070 */
[----:B------:R-:W-:Y:S05]  /*0290*/  @P0 EXIT ;  /* 0x000000000000094d */ /* 0x000fea0003800000 */
[----:B------:R-:W2:Y:S01]  /*02a0*/  LDS R7, [R2] ;  /* 0x0000000002077984 */ /* 0x000ea20000000800 */
[----:B0-----:R-:W2:Y:S03]  /*02b0*/  LDC.64 R4, c[0x0][0x380] ;  /* 0x0000e000ff047b82 */ /* 0x001ea60000000a00 */
[----:B------:R-:W0:Y:S01]  /*02c0*/  LDS R9, [R2+0x80] ;  /* 0x0000800002097984 */ /* 0x000e220000000800 */
[----:B--2---:R-:W-:-:S04]  /*02d0*/  IMAD.WIDE.U32 R6, R7, 0x4, R4 ;  /* 0x0000000407067825 */ /* 0x004fc800078e0004 */
[----:B0-----:R-:W-:Y:S02]  /*02e0*/  IMAD.WIDE.U32 R8, R9, 0x4, R4 ;  /* 0x0000000409087825 */ /* 0x001fe400078e0004 */
[----:B------:R-:W2:Y:S04]  /*02f0*/  LDG.E R6, desc[UR6][R6.64] ;  /* 0x0000000606067981 */ /* 0x000ea8000c1e1900 */
[----:B------:R-:W2:Y:S02]  /*0300*/  LDG.E R9, desc[UR6][R8.64] ;  /* 0x0000000608097981 */ /* 0x000ea4000c1e1900 */
[----:B--2---:R-:W-:-:S13]  /*0310*/  FSETP.GT.AND P0, PT, R6, R9, PT ;  /* 0x000000090600720b */ /* 0x004fda0003f04000 */
[----:B------:R-:W0:Y:S04]  /*0320*/  @P0 LDS R15, [R2+0x80] ;  /* 0x00008000020f0984 */ /* 0x000e280000000800 */
[----:B0-----:R-:W-:Y:S04]  /*0330*/  @P0 STS [R2], R15 ;  /* 0x0000000f02000388 */ /* 0x001fe80000000800 */
[----:B-1----:R-:W0:Y:S04]  /*0340*/  LDS R11, [R2] ;  /* 0x00000000020b7984 */ /* 0x002e280000000800 */
[----:B------:R-:W1:Y:S01]  /*0350*/  LDS R13, [R2+0x40] ;  /* 0x00004000020d7984 */ /* 0x000e620000000800 */
[----:B0-----:R-:W-:-:S04]  /*0360*/  IMAD.WIDE.U32 R10, R11, 0x4, R4 ;  /* 0x000000040b0a7825 */ /* 0x001fc800078e0004 */
[----:B-1----:R-:W-:Y:S02]  /*0370*/  IMAD.WIDE.U32 R12, R13, 0x4, R4 ;  /* 0x000000040d0c7825 */ /* 0x002fe400078e0004 */
[----:B------:R-:W2:Y:S04]  /*0380*/  LDG.E R10, desc[UR6][R10.64] ;  /* 0x000000060a0a7981 */ /* 0x000ea8000c1e1900 */
[----:B------:R-:W2:Y:S02]  /*0390*/  LDG.E R13, desc[UR6][R12.64] ;  /* 0x000000060c0d7981 */ /* 0x000ea4000c1e1900 */
[----:B--2---:R-:W-:-:S13]  /*03a0*/  FSETP.GT.AND P0, PT, R10, R13, PT ;  /* 0x0000000d0a00720b */ /* 0x004fda0003f04000 */
[----:B------:R-:W0:Y:S04]  /*03b0*/  @P0 LDS R17, [R2+0x40] ;  /* 0x0000400002110984 */ /* 0x000e280000000800 */
[----:B0-----:R-:W-:Y:S04]  /*03c0*/  @P0 STS [R2], R17 ;  /* 0x0000001102000388 */ /* 0x001fe80000000800 */
[----:B------:R-:W0:Y:S04]  /*03d0*/  LDS R7, [R2] ;  /* 0x0000000002077984 */ /* 0x000e280000000800 */
        /* <DEDUP_REMOVED lines=31> */
[----:B------:R-:W2:Y:S01]  /*05d0*/  LDG.E R5, desc[UR6][R4.64] ;  /* 0x0000000604057981 */ /* 0x000ea2000c1e1900 */
[----:B------:R-:W-:Y:S02]  /*05e0*/  ISETP.NE.AND P1, PT, R3, RZ, PT ;  /* 0x000000ff0300720c */ /* 0x000fe40003f25270 */
[----:B--2---:R-:W-:-:S13]  /*05f0*/  FSETP.GT.AND P0, PT, R10, R5, PT ;  /* 0x000000050a00720b */ /* 0x004fda0003f04000 */
[----:B------:R-:W0:Y:S04]  /*0600*/  @P0 LDS R7, [R2+0x4] ;  /* 0x0000040002070984 */ /* 0x000e280000000800 */
[----:B0-----:R0:W-:Y:S01]  /*0610*/  @P0 STS [R2], R7 ;  /* 0x0000000702000388 */ /* 0x0011e20000000800 */
[----:B------:R-:W-:Y:S05]  /*0620*/  @P1 EXIT ;  /* 0x000000000000194d */ /* 0x000fea0003800000 */
[----:B------:R-:W1:Y:S01]  /*0630*/  S2UR UR5, SR_CgaCtaId ;  /* 0x00000000000579c3 */ /* 0x000e620000008800 */
[----:B------:R-:W-:-:S07]  /*0640*/  UMOV UR4, 0x400 ;  /* 0x0000040000047882 */ /* 0x000fce0000000000 */
[----:B0-----:R-:W0:Y:S01]  /*0650*/  LDC.64 R2, c[0x0][0x390] ;  /* 0x0000e400ff027b82 */ /* 0x001e220000000a00 */
[----:B-1----:R-:W-:Y:S01]  /*0660*/  ULEA UR4, UR5, UR4, 0x18 ;  /* 0x0000000405047291 */ /* 0x002fe2000f8ec0ff */
[----:B0-----:R-:W-:-:S08]  /*0670*/  IMAD.WIDE.U32 R2, R0, 0x4, R2 ;  /* 0x0000000400027825 */ /* 0x001fd000078e0002 */
[----:B------:R-:W0:Y:S04]  /*0680*/  LDS R5, [UR4] ;  /* 0x00000004ff057984 */ /* 0x000e280008000800 */
[----:B0-----:R-:W-:Y:S01]  /*0690*/  STG.E desc[UR6][R2.64], R5 ;  /* 0x0000000502007986 */ /* 0x001fe2000c101906 */
[----:B------:R-:W-:Y:S05]  /*06a0*/  EXIT ;  /* 0x000000000000794d */ /* 0x000fea0003800000 */
.L_x_3:
[----:B------:R-:W-:-:S00]  /*06b0*/  BRA `(.L_x_3) ;  /* 0xfffffffc00fc7947 */ /* 0x000fc0000383ffff */
[----:B------:R-:W-:-:S00]  /*06c0*/  NOP ;  /* 0x0000000000007918 */ /* 0x000fc00000000000 */
        /* <DEDUP_REMOVED lines=11> */
.L_x_13:


//--------------------- .text._Z29calculate_pairwise_dists_cudaPfS_jj --------------------------
	.section	.text._Z29calculate_pairwise_dists_cudaPfS_jj,"ax",@progbits
	.align	128
        .global         _Z29calculate_pairwise_dists_cudaPfS_jj
        .type           _Z29calculate_pairwise_dists_cudaPfS_jj,@function
        .size           _Z29calculate_pairwise_dists_cudaPfS_jj,(.L_x_14 - _Z29calculate_pairwise_dists_cudaPfS_jj)
        .other          _Z29calculate_pairwise_dists_cudaPfS_jj,@"STO_CUDA_ENTRY STV_DEFAULT"
_Z29calculate_pairwise_dists_cudaPfS_jj:
.text._Z29calculate_pairwise_dists_cudaPfS_jj:
[----:B------:R-:W-:Y:S01]  /*0000*/  LDC R1, c[0x0][0x37c] ;  /* 0x0000df00ff017b82 */ /* 0x000fe20000000800 */
[----:B------:R-:W0:Y:S01]  /*0010*/  S2R R4, SR_TID.X ;  /* 0x0000000000047919 */ /* 0x000e220000002100 */
[----:B------:R-:W1:Y:S01]  /*0020*/  LDCU UR8, c[0x0][0x390] ;  /* 0x00007200ff0877ac */ /* 0x000e620008000800 */
[----:B------:R-:W0:Y:S01]  /*0030*/  S2R R3, SR_CTAID.X ;  /* 0x0000000000037919 */ /* 0x000e220000002500 */
[----:B------:R-:W0:Y:S01]  /*0040*/  LDCU UR5, c[0x0][0x360] ;  /* 0x00006c00ff0577ac */ /* 0x000e220008000800 */
[----:B-1----:R-:W-:Y:S01]  /*0050*/  UIMAD UR4, UR8, UR8, URZ ;  /* 0x00000008080472a4 */ /* 0x002fe2000f8e02ff */
[----:B0-----:R-:W-:-:S05]  /*0060*/  IMAD R4, R3, UR5, R4 ;  /* 0x0000000503047c24 */ /* 0x001fca000f8e0204 */
[----:B------:R-:W-:-:S13]  /*0070*/  ISETP.GE.U32.AND P0, PT, R4, UR4, PT ;  /* 0x0000000404007c0c */ /* 0x000fda000bf06070 */
[----:B------:R-:W-:Y:S05]  /*0080*/  @P0 EXIT ;  /* 0x000000000000094d */ /* 0x000fea0003800000 */
[----:B------:R-:W0:Y:S01]  /*0090*/  I2F.U32.RP R5, UR8 ;  /* 0x0000000800057d06 */ /* 0x000e220008209000 */
[----:B------:R-:W-:-:S07]  /*00a0*/  ISETP.NE.U32.AND P2, PT, RZ, UR8, PT ;  /* 0x00000008ff007c0c */ /* 0x000fce000bf45070 */
[----:B0-----:R-:W0:Y:S02]  /*00b0*/  MUFU.RCP R5, R5 ;  /* 0x0000000500057308 */ /* 0x001e240000001000 */
[----:B0-----:R-:W-:-:S06]  /*00c0*/  IADD3 R2, PT, PT, R5, 0xffffffe, RZ ;  /* 0x0ffffffe05027810 */ /* 0x001fcc0007ffe0ff */
[----:B------:R0:W1:Y:S02]  /*00d0*/  F2I.FTZ.U32.TRUNC.NTZ R3, R2 ;  /* 0x0000000200037305 */ /* 0x000064000021f000 */
[----:B0-----:R-:W-:Y:S01]  /*00e0*/  HFMA2 R2, -RZ, RZ, 0, 0 ;  /* 0x00000000ff027431 */ /* 0x001fe200000001ff */
[----:B-1----:R-:W-:-:S05]  /*00f0*/  IADD3 R7, PT, PT, RZ, -R3, RZ ;  /* 0x80000003ff077210 */ /* 0x002fca0007ffe0ff */
[----:B------:R-:W-:-:S04]  /*0100*/  IMAD R7, R7, UR8, RZ ;  /* 0x0000000807077c24 */ /* 0x000fc8000f8e02ff */
[----:B------:R-:W-:-:S06]  /*0110*/  IMAD.HI.U32 R3, R3, R7, R2 ;  /* 0x0000000703037227 */ /* 0x000fcc00078e0002 */
[----:B------:R-:W-:-:S05]  /*0120*/  IMAD.HI.U32 R0, R3, R4, RZ ;  /* 0x0000000403007227 */ /* 0x000fca00078e00ff */
[----:B------:R-:W-:-:S05]  /*0130*/  IADD3 R3, PT, PT, -R0, RZ, RZ ;  /* 0x000000ff00037210 */ /* 0x000fca0007ffe1ff */
[----:B------:R-:W-:-:S05]  /*0140*/  IMAD R3, R3, UR8, R4 ;  /* 0x0000000803037c24 */ /* 0x000fca000f8e0204 */
[----:B------:R-:W-:-:S13]  /*0150*/  ISETP.GE.U32.AND P0, PT, R3, UR8, PT ;  /* 0x0000000803007c0c */ /* 0x000fda000bf06070 */
[----:B------:R-:W-:Y:S02]  /*0160*/  @P0 IADD3 R3, PT, PT, R3, -UR8, RZ ;  /* 0x8000000803030c10 */ /* 0x000fe4000fffe0ff */
[----:B------:R-:W-:Y:S02]  /*0170*/  @P0 IADD3 R0, PT, PT, R0, 0x1, RZ ;  /* 0x0000000100000810 */ /* 0x000fe40007ffe0ff */
[----:B------:R-:W-:-:S13]  /*0180*/  ISETP.GE.U32.AND P1, PT, R3, UR8, PT ;  /* 0x0000000803007c0c */ /* 0x000fda000bf26070 */
[----:B------:R-:W-:Y:S02]  /*0190*/  @P1 IADD3 R0, PT, PT, R0, 0x1, RZ ;  /* 0x0000000100001810 */ /* 0x000fe40007ffe0ff */
[----:B------:R-:W-:-:S04]  /*01a0*/  @!P2 LOP3.LUT R0, RZ, UR8, RZ, 0x33, !PT ;  /* 0x00000008ff00ac12 */ /* 0x000fc8000f8e33ff */
[C---:B------:R-:W-:Y:S02]  /*01b0*/  ISETP.GE.U32.AND P0, PT, R0.reuse, UR8, PT ;  /* 0x0000000800007c0c */ /* 0x040fe4000bf06070 */
[----:B------:R-:W-:-:S05]  /*01c0*/  IADD3 R3, PT, PT, -R0, RZ, RZ ;  /* 0x000000ff00037210 */ /* 0x000fca0007ffe1ff */
[----:B------:R-:W-:-:S06]  /*01d0*/  IMAD R3, R3, UR8, R4 ;  /* 0x0000000803037c24 */ /* 0x000fcc000f8e0204 */
[----:B------:R-:W-:Y:S05]  /*01e0*/  @P0 EXIT ;  /* 0x000000000000094d */ /* 0x000fea0003800000 */
[----:B------:R-:W-:Y:S01]  /*01f0*/  ISETP.GE.AND P0, PT, R0, R3, PT ;  /* 0x000000030000720c */ /* 0x000fe20003f06270 */
[----:B------:R-:W0:-:S12]  /*0200*/  LDCU.64 UR6, c[0x0][0x358] ;  /* 0x00006b00ff0677ac */ /* 0x000e180008000a00 */
[----:B------:R-:W-:Y:S05]  /*0210*/  @P0 BRA `(.L_x_4) ;  /* 0x0000000800780947 */ /* 0x000fea0003800000 */
[----:B------:R-:W1:Y:S01]  /*0220*/  LDC R2, c[0x0][0x394] ;  /* 0x0000e500ff027b82 */ /* 0x000e620000000800 */
[----:B------:R-:W-:Y:S02]  /*0230*/  MOV R24, RZ ;  /* 0x000000ff00187202 */ /* 0x000fe40000000f00 */
[----:B-1----:R-:W-:-:S13]  /*0240*/  ISETP.NE.AND P0, PT, R2, RZ, PT ;  /* 0x000000ff0200720c */ /* 0x002fda0003f05270 */
[----:B------:R-:W-:Y:S05]  /*0250*/  @!P0 BRA `(.L_x_5) ;  /* 0x0000000800548947 */ /* 0x000fea0003800000 */
[C---:B------:R-:W-:Y:S01]  /*0260*/  ISETP.GE.U32.AND P0, PT, R2.reuse, 0x8, PT ;  /* 0x000000080200780c */ /* 0x040fe20003f06070 */
[----:B------:R-:W-:Y:S01]  /*0270*/  HFMA2 R24, -RZ, RZ, 0, 0 ;  /* 0x00000000ff187431 */ /* 0x000fe200000001ff */
[----:B------:R-:W-:Y:S02]  /*0280*/  LOP3.LUT R4, R2, 0x7, RZ, 0xc0, !PT ;  /* 0x0000000702047812 */ /* 0x000fe400078ec0ff */
[----:B------:R-:W-:Y:S02]  /*0290*/  MOV R5, RZ ;  /* 0x000000ff00057202 */ /* 0x000fe40000000f00 */
[----:B------:R-:W-:-:S07]  /*02a0*/  ISETP.NE.AND P1, PT, R4, RZ, PT ;  /* 0x000000ff0400720c */ /* 0x000fce0003f25270 */
[----:B------:R-:W-:Y:S06]  /*02b0*/  @!P0 BRA `(.L_x_6) ;  /* 0x0000000400248947 */ /* 0x000fec0003800000 */
[----:B------:R-:W-:Y:S01]  /*02c0*/  LOP3.LUT R5, R2, 0xfffffff8, RZ, 0xc0, !PT ;  /* 0xfffffff802057812 */ /* 0x000fe200078ec0ff */
[----:B------:R-:W-:Y:S01]  /*02d0*/  UMOV UR4, URZ ;  /* 0x000000ff00047c82 */ /* 0x000fe20008000000 */
[----:B------:R-:W-:Y:S02]  /*02e0*/  MOV R24, RZ ;  /* 0x000000ff00187202 */ /* 0x000fe40000000f00 */
[----:B------:R-:W-:-:S07]  /*02f0*/  IADD3 R7, PT, PT, -R5, RZ, RZ ;  /* 0x000000ff05077210 */ /* 0x000fce0007ffe1ff */
.L_x_7:
[----:B------:R-:W1:Y:S01]  /*0300*/  LDC.64 R14, c[0x0][0x380] ;  /* 0x0000e000ff0e7b82 */ /* 0x000e620000000a00 */
[-C--:B------:R-:W-:Y:S02]  /*0310*/  IMAD R21, R0, R2.reuse, UR4 ;  /* 0x0000000400157e24 */ /* 0x080fe4000f8e0202 */
[----:B------:R-:W-:-:S03]  /*0320*/  IMAD R17, R3, R2, UR4 ;  /* 0x0000000403117e24 */ /* 0x000fc6000f8e0202 */
[----:B------:R-:W-:Y:S02]  /*0330*/  IADD3 R9, PT, PT, R21, 0x1, RZ ;  /* 0x0000000115097810 */ /* 0x000fe40007ffe0ff */
[----:B------:R-:W-:Y:S02]  /*0340*/  IADD3 R13, PT, PT, R17, 0x1, RZ ;  /* 0x00000001110d7810 */ /* 0x000fe40007ffe0ff */
[----:B------:R-:W-:Y:S02]  /*0350*/  IADD3 R12, PT, PT, R21, 0x3, RZ ;  /* 0x00000003150c7810 */ /* 0x000fe40007ffe0ff */
[----:B------:R-:W-:Y:S02]  /*0360*/  IADD3 R16, PT, PT, R17, 0x3, RZ ;  /* 0x0000000311107810 */ /* 0x000fe40007ffe0ff */
[----:B------:R-:W-:Y:S02]  /*0370*/  IADD3 R29, PT, PT, R21, 0x2, RZ ;  /* 0x00000002151d7810 */ /* 0x000fe40007ffe0ff */
[----:B------:R-:W-:Y:S01]  /*0380*/  IADD3 R27, PT, PT, R17, 0x2, RZ ;  /* 0x00000002111b7810 */ /* 0x000fe20007ffe0ff */
[----:B-1----:R-:W-:-:S04]  /*0390*/  IMAD.WIDE.U32 R10, R21, 0x4, R14 ;  /* 0x00000004150a7825 */ /* 0x002fc800078e000e */
[--C-:B------:R-:W-:Y:S01]  /*03a0*/  IMAD.WIDE.U32 R18, R17, 0x4, R14.reuse ;  /* 0x0000000411127825 */ /* 0x100fe200078e000e */
[----:B0-----:R0:W2:Y:S03]  /*03b0*/  LDG.E R25, desc[UR6][R10.64] ;  /* 0x000000060a197981 */ /* 0x0010a6000c1e1900 */
[--C-:B------:R-:W-:Y:S01]  /*03c0*/  IMAD.WIDE.U32 R8, R9, 0x4, R14.reuse ;  /* 0x0000000409087825 */ /* 0x100fe200078e000e */
[----:B------:R1:W2:Y:S04]  /*03d0*/  LDG.E R6, desc[UR6][R18.64] ;  /* 0x0000000612067981 */ /* 0x0002a8000c1e1900 */
[----:B------:R3:W4:Y:S01]  /*03e0*/  LDG.E R23, desc[UR6][R8.64] ;  /* 0x0000000608177981 */ /* 0x000722000c1e1900 */
[----:B0-----:R-:W-:Y:S01]  /*03f0*/  IMAD.WIDE.U32 R10, R12, 0x4, R14 ;  /* 0x000000040c0a7825 */ /* 0x001fe200078e000e */
[----:B------:R-:W-:-:S03]  /*0400*/  IADD3 R20, PT, PT, R17, 0x4, RZ ;  /* 0x0000000411147810 */ /* 0x000fc60007ffe0ff */
[--C-:B-1----:R-:W-:Y:S01]  /*0410*/  IMAD.WIDE.U32 R18, R16, 0x4, R14.reuse ;  /* 0x0000000410127825 */ /* 0x102fe200078e000e */
[----:B------:R-:W-:Y:S01]  /*0420*/  IADD3 R16, PT, PT, R21, 0x4, RZ ;  /* 0x0000000415107810 */ /* 0x000fe20007ffe0ff */
[----:B------:R-:W5:Y:S02]  /*0430*/  LDG.E R11, desc[UR6][R10.64] ;  /* 0x000000060a0b7981 */ /* 0x000f64000c1e1900 */
[----:B---3--:R-:W-:-:S04]  /*0440*/  IMAD.WIDE.U32 R8, R13, 0x4, R14 ;  /* 0x000000040d087825 */ /* 0x008fc800078e000e */
[--C-:B------:R-:W-:Y:S01]  /*0450*/  IMAD.WIDE.U32 R28, R29, 0x4, R14.reuse ;  /* 0x000000041d1c7825 */ /* 0x100fe200078e000e */
[----:B------:R0:W4:Y:S03]  /*0460*/  LDG.E R22, desc[UR6][R8.64] ;  /* 0x0000000608167981 */ /* 0x000126000c1e1900 */
[--C-:B------:R-:W-:Y:S01]  /*0470*/  IMAD.WIDE.U32 R26, R27, 0x4, R14.reuse ;  /* 0x000000041b1a7825 */ /* 0x100fe200078e000e */
[----:B------:R1:W5:Y:S04]  /*0480*/  LDG.E R10, desc[UR6][R18.64] ;  /* 0x00000006120a7981 */ /* 0x000368000c1e1900 */
[----:B------:R3:W5:Y:S01]  /*0490*/  LDG.E R13, desc[UR6][R28.64] ;  /* 0x000000061c0d7981 */ /* 0x000762000c1e1900 */
[----:B0-----:R-:W-:Y:S01]  /*04a0*/  IMAD.WIDE.U32 R8, R16, 0x4, R14 ;  /* 0x0000000410087825 */ /* 0x001fe200078e000e */
[----:B------:R-:W-:-:S02]  /*04b0*/  IADD3 R16, PT, PT, R21, 0x6, RZ ;  /* 0x0000000615107810 */ /* 0x000fc40007ffe0ff */
[----:B------:R0:W5:Y:S01]  /*04c0*/  LDG.E R12, desc[UR6][R26.64] ;  /* 0x000000061a0c7981 */ /* 0x000162000c1e1900 */
[----:B-1----:R-:W-:-:S03]  /*04d0*/  IMAD.WIDE.U32 R18, R20, 0x4, R14 ;  /* 0x0000000414127825 */ /* 0x002fc600078e000e */
[----:B------:R-:W5:Y:S01]  /*04e0*/  LDG.E R9, desc[UR6][R8.64] ;  /* 0x0000000608097981 */ /* 0x000f62000c1e1900 */
[----:B---3--:R-:W-:Y:S02]  /*04f0*/  IADD3 R29, PT, PT, R21, 0x5, RZ ;  /* 0x00000005151d7810 */ /* 0x008fe40007ffe0ff */
[C---:B------:R-:W-:Y:S02]  /*0500*/  IADD3 R28, PT, PT, R17.reuse, 0x5, RZ ;  /* 0x00000005111c7810 */ /* 0x040fe40007ffe0ff */
[----:B------:R-:W-:Y:S01]  /*0510*/  IADD3 R20, PT, PT, R17, 0x6, RZ ;  /* 0x0000000611147810 */ /* 0x000fe20007ffe0ff */
[----:B------:R1:W3:Y:S01]  /*0520*/  LDG.E R8, desc[UR6][R18.64] ;  /* 0x0000000612087981 */ /* 0x0002e2000c1e1900 */
[----:B0-----:R-:W-:-:S04]  /*0530*/  IMAD.WIDE.U32 R26, R29, 0x4, R14 ;  /* 0x000000041d1a7825 */ /* 0x001fc800078e000e */
[--C-:B------:R-:W-:Y:S02]  /*0540*/  IMAD.WIDE.U32 R28, R28, 0x4, R14.reuse ;  /* 0x000000041c1c7825 */ /* 0x100fe400078e000e */
[----:B------:R-:W3:Y:S02]  /*0550*/  LDG.E R26, desc[UR6][R26.64] ;  /* 0x000000061a1a7981 */ /* 0x000ee4000c1e1900 */
[--C-:B-1----:R-:W-:Y:S01]  /*0560*/  IMAD.WIDE.U32 R18, R16, 0x4, R14.reuse ;  /* 0x0000000410127825 */ /* 0x102fe200078e000e */
[----:B------:R-:W-:Y:S01]  /*0570*/  IADD3 R16, PT, PT, R21, 0x7, RZ ;  /* 0x0000000715107810 */ /* 0x000fe20007ffe0ff */
[----:B------:R-:W3:Y:S02]  /*0580*/  LDG.E R29, desc[UR6][R28.64] ;  /* 0x000000061c1d7981 */ /* 0x000ee4000c1e1900 */
[--C-:B------:R-:W-:Y:S02]  /*0590*/  IMAD.WIDE.U32 R20, R20, 0x4, R14.reuse ;  /* 0x0000000414147825 */ /* 0x100fe400078e000e */
[----:B------:R0:W3:Y:S04]  /*05a0*/  LDG.E R18, desc[UR6][R18.64] ;  /* 0x0000000612127981 */ /* 0x0000e8000c1e1900 */
[----:B------:R-:W3:Y:S01]  /*05b0*/  LDG.E R21, desc[UR6][R20.64] ;  /* 0x0000000614157981 */ /* 0x000ee2000c1e1900 */
[----:B0-----:R-:W-:Y:S01]  /*05c0*/  IADD3 R19, PT, PT, R17, 0x7, RZ ;  /* 0x0000000711137810 */ /* 0x001fe20007ffe0ff */
[----:B------:R-:W-:-:S04]  /*05d0*/  IMAD.WIDE.U32 R16, R16, 0x4, R14 ;  /* 0x0000000410107825 */ /* 0x000fc800078e000e */
[----:B------:R-:W-:Y:S02]  /*05e0*/  IMAD.WIDE.U32 R14, R19, 0x4, R14 ;  /* 0x00000004130e7825 */ /* 0x000fe400078e000e */
[----:B------:R-:W3:Y:S04]  /*05f0*/  LDG.E R16, desc[UR6][R16.64] ;  /* 0x0000000610107981 */ /* 0x000ee8000c1e1900 */
[----:B------:R-:W3:Y:S01]  /*0600*/  LDG.E R15, desc[UR6][R14.64] ;  /* 0x000000060e0f7981 */ /* 0x000ee2000c1e1900 */
[----:B------:R-:W-:-:S04]  /*0610*/  IADD3 R7, PT, PT, R7, 0x8, RZ ;  /* 0x0000000807077810 */ /* 0x000fc80007ffe0ff */
[----:B------:R-:W-:Y:S01]  /*0620*/  ISETP.NE.AND P0, PT, R7, RZ, PT ;  /* 0x000000ff0700720c */ /* 0x000fe20003f05270 */
[----:B------:R-:W-:Y:S01]  /*0630*/  UIADD3 UR4, UPT, UPT, UR4, 0x8, URZ ;  /* 0x0000000804047890 */ /* 0x000fe2000fffe0ff */
[----:B--2---:R-:W-:-:S04]  /*0640*/  FADD R25, R25, -R6 ;  /* 0x8000000619197221 */ /* 0x004fc80000000000 */
[----:B------:R-:W-:Y:S01]  /*0650*/  FFMA R24, R25, R25, R24 ;  /* 0x0000001919187223 */ /* 0x000fe20000000018 */
[----:B----4-:R-:W-:-:S04]  /*0660*/  FADD R23, R23, -R22 ;  /* 0x8000001617177221 */ /* 0x010fc80000000000 */
[----:B------:R-:W-:Y:S01]  /*0670*/  FFMA R24, R23, R23, R24 ;  /* 0x0000001717187223 */ /* 0x000fe20000000018 */
[----:B-----5:R-:W-:Y:S01]  /*0680*/  FADD R11, R11, -R10 ;  /* 0x8000000a0b0b7221 */ /* 0x020fe20000000000 */
[----:B------:R-:W-:-:S04]  /*0690*/  FADD R13, R13, -R12 ;  /* 0x8000000c0d0d7221 */ /* 0x000fc80000000000 */
[----:B------:R-:W-:-:S04]  /*06a0*/  FFMA R24, R13, R13, R24 ;  /* 0x0000000d0d187223 */ /* 0x000fc80000000018 */
[----:B------:R-:W-:Y:S01]  /*06b0*/  FFMA R24, R11, R11, R24 ;  /* 0x0000000b0b187223 */ /* 0x000fe20000000018 */
[----:B---3--:R-:W-:-:S04]  /*06c0*/  FADD R9, R9, -R8 ;  /* 0x8000000809097221 */ /* 0x008fc80000000000 */
[----:B------:R-:W-:Y:S01]  /*06d0*/  FFMA R24, R9, R9, R24 ;  /* 0x0000000909187223 */ /* 0x000fe20000000018 */
[----:B------:R-:W-:-:S04]  /*06e0*/  FADD R29, R26, -R29 ;  /* 0x8000001d1a1d7221 */ /* 0x000fc80000000000 */
[----:B------:R-:W-:Y:S01]  /*06f0*/  FFMA R24, R29, R29, R24 ;  /* 0x0000001d1d187223 */ /* 0x000fe20000000018 */
[----:B------:R-:W-:-:S04]  /*0700*/  FADD R21, R18, -R21 ;  /* 0x8000001512157221 */ /* 0x000fc80000000000 */
[----:B------:R-:W-:Y:S01]  /*0710*/  FFMA R24, R21, R21, R24 ;  /* 0x0000001515187223 */ /* 0x000fe20000000018 */
[----:B------:R-:W-:-:S04]  /*0720*/  FADD R15, R16, -R15 ;  /* 0x8000000f100f7221 */ /* 0x000fc80000000000 */
[----:B------:R-:W-:Y:S01]  /*0730*/  FFMA R24, R15, R15, R24 ;  /* 0x0000000f0f187223 */ /* 0x000fe20000000018 */
[----:B------:R-:W-:Y:S06]  /*0740*/  @P0 BRA `(.L_x_7) ;  /* 0xfffffff800ec0947 */ /* 0x000fec000383ffff */
.L_x_6:
[----:B------:R-:W-:Y:S05]  /*0750*/  @!P1 BRA `(.L_x_5) ;  /* 0x0000000400149947 */ /* 0x000fea0003800000 */
[----:B------:R-:W-:Y:S02]  /*0760*/  ISETP.GE.U32.AND P0, PT, R4, 0x4, PT ;  /* 0x000000040400780c */ /* 0x000fe40003f06070 */
[----:B------:R-:W-:-:S04]  /*0770*/  LOP3.LUT R20, R2, 0x3, RZ, 0xc0, !PT ;  /* 0x0000000302147812 */ /* 0x000fc800078ec0ff */
[----:B------:R-:W-:-:S07]  /*0780*/  ISETP.NE.AND P1, PT, R20, RZ, PT ;  /* 0x000000ff1400720c */ /* 0x000fce0003f25270 */
[----:B------:R-:W-:Y:S06]  /*0790*/  @!P0 BRA `(.L_x_8) ;  /* 0x0000000000888947 */ /* 0x000fec0003800000 */
[----:B------:R-:W1:Y:S01]  /*07a0*/  LDC.64 R6, c[0x0][0x380] ;  /* 0x0000e000ff067b82 */ /* 0x000e620000000a00 */
[-CC-:B------:R-:W-:Y:S02]  /*07b0*/  IMAD R9, R0, R2.reuse, R5.reuse ;  /* 0x0000000200097224 */ /* 0x180fe400078e0205 */
[----:B------:R-:W-:-:S03]  /*07c0*/  IMAD R11, R3, R2, R5 ;  /* 0x00000002030b7224 */ /* 0x000fc600078e0205 */
[----:B------:R-:W-:Y:S02]  /*07d0*/  IADD3 R15, PT, PT, R9, 0x1, RZ ;  /* 0x00000001090f7810 */ /* 0x000fe40007ffe0ff */
[----:B------:R-:W-:Y:S02]  /*07e0*/  IADD3 R17, PT, PT, R11, 0x1, RZ ;  /* 0x000000010b117810 */ /* 0x000fe40007ffe0ff */
[----:B------:R-:W-:Y:S02]  /*07f0*/  IADD3 R21, PT, PT, R9, 0x2, RZ ;  /* 0x0000000209157810 */ /* 0x000fe40007ffe0ff */
[----:B------:R-:W-:Y:S02]  /*0800*/  IADD3 R23, PT, PT, R11, 0x2, RZ ;  /* 0x000000020b177810 */ /* 0x000fe40007ffe0ff */
[----:B------:R-:W-:Y:S02]  /*0810*/  IADD3 R25, PT, PT, R9, 0x3, RZ ;  /* 0x0000000309197810 */ /* 0x000fe40007ffe0ff */
[C---:B------:R-:W-:Y:S01]  /*0820*/  IADD3 R27, PT, PT, R11.reuse, 0x3, RZ ;  /* 0x000000030b1b7810 */ /* 0x040fe20007ffe0ff */
[----:B-1----:R-:W-:-:S04]  /*0830*/  IMAD.WIDE.U32 R18, R11, 0x4, R6 ;  /* 0x000000040b127825 */ /* 0x002fc800078e0006 */
[--C-:B------:R-:W-:Y:S02]  /*0840*/  IMAD.WIDE.U32 R12, R9, 0x4, R6.reuse ;  /* 0x00000004090c7825 */ /* 0x100fe400078e0006 */
[----:B0-----:R-:W2:Y:S02]  /*0850*/  LDG.E R19, desc[UR6][R18.64] ;  /* 0x0000000612137981 */ /* 0x001ea4000c1e1900 */
[--C-:B------:R-:W-:Y:S02]  /*0860*/  IMAD.WIDE.U32 R14, R15, 0x4, R6.reuse ;  /* 0x000000040f0e7825 */ /* 0x100fe400078e0006 */
[----:B------:R0:W2:Y:S02]  /*0870*/  LDG.E R4, desc[UR6][R12.64] ;  /* 0x000000060c047981 */ /* 0x0000a4000c1e1900 */
[--C-:B------:R-:W-:Y:S02]  /*0880*/  IMAD.WIDE.U32 R16, R17, 0x4, R6.reuse ;  /* 0x0000000411107825 */ /* 0x100fe400078e0006 */
[----:B------:R-:W3:Y:S02]  /*0890*/  LDG.E R14, desc[UR6][R14.64] ;  /* 0x000000060e0e7981 */ /* 0x000ee4000c1e1900 */
[----:B------:R-:W-:-:S02]  /*08a0*/  IMAD.WIDE.U32 R8, R21, 0x4, R6 ;  /* 0x0000000415087825 */ /* 0x000fc400078e0006 */
[----:B------:R-:W3:Y:S02]  /*08b0*/  LDG.E R17, desc[UR6][R16.64] ;  /* 0x0000000610117981 */ /* 0x000ee4000c1e1900 */
[--C-:B------:R-:W-:Y:S02]  /*08c0*/  IMAD.WIDE.U32 R10, R23, 0x4, R6.reuse ;  /* 0x00000004170a7825 */ /* 0x100fe400078e0006 */
[----:B------:R-:W4:Y:S02]  /*08d0*/  LDG.E R8, desc[UR6][R8.64] ;  /* 0x0000000608087981 */ /* 0x000f24000c1e1900 */
[--C-:B0-----:R-:W-:Y:S02]  /*08e0*/  IMAD.WIDE.U32 R12, R25, 0x4, R6.reuse ;  /* 0x00000004190c7825 */ /* 0x101fe400078e0006 */
[----:B------:R-:W4:Y:S02]  /*08f0*/  LDG.E R11, desc[UR6][R10.64] ;  /* 0x000000060a0b7981 */ /* 0x000f24000c1e1900 */
[----:B------:R-:W-:-:S02]  /*0900*/  IMAD.WIDE.U32 R6, R27, 0x4, R6 ;  /* 0x000000041b067825 */ /* 0x000fc400078e0006 */
[----:B------:R-:W5:Y:S04]  /*0910*/  LDG.E R12, desc[UR6][R12.64] ;  /* 0x000000060c0c7981 */ /* 0x000f68000c1e1900 */
[----:B------:R-:W5:Y:S01]  /*0920*/  LDG.E R7, desc[UR6][R6.64] ;  /* 0x0000000606077981 */ /* 0x000f62000c1e1900 */
[----:B------:R-:W-:Y:S01]  /*0930*/  IADD3 R5, PT, PT, R5, 0x4, RZ ;  /* 0x0000000405057810 */ /* 0x000fe20007ffe0ff */
[----:B--2---:R-:W-:-:S04]  /*0940*/  FADD R19, R4, -R19 ;  /* 0x8000001304137221 */ /* 0x004fc80000000000 */
[----:B------:R-:W-:Y:S01]  /*0950*/  FFMA R19, R19, R19, R24 ;  /* 0x0000001313137223 */ /* 0x000fe20000000018 */
[----:B---3--:R-:W-:-:S04]  /*0960*/  FADD R14, R14, -R17 ;  /* 0x800000110e0e7221 */ /* 0x008fc80000000000 */
[----:B------:R-:W-:Y:S01]  /*0970*/  FFMA R19, R14, R14, R19 ;  /* 0x0000000e0e137223 */ /* 0x000fe20000000013 */
[----:B----4-:R-:W-:-:S04]  /*0980*/  FADD R4, R8, -R11 ;  /* 0x8000000b08047221 */ /* 0x010fc80000000000 */
[----:B------:R-:W-:Y:S01]  /*0990*/  FFMA R19, R4, R4, R19 ;  /* 0x0000000404137223 */ /* 0x000fe20000000013 */
[----:B-----5:R-:W-:-:S04]  /*09a0*/  FADD R24, R12, -R7 ;  /* 0x800000070c187221 */ /* 0x020fc80000000000 */
[----:B------:R-:W-:-:S07]  /*09b0*/  FFMA R24, R24, R24, R19 ;  /* 0x0000001818187223 */ /* 0x000fce0000000013 */
.L_x_8:
[----:B------:R-:W-:Y:S05]  /*09c0*/  @!P1 BRA `(.L_x_5) ;  /* 0x0000000000789947 */ /* 0x000fea0003800000 */
[----:B------:R-:W-:Y:S02]  /*09d0*/  ISETP.NE.AND P0, PT, R20, 0x1, PT ;  /* 0x000000011400780c */ /* 0x000fe40003f05270 */
[----:B------:R-:W-:-:S04]  /*09e0*/  LOP3.LUT R4, R2, 0x1, RZ, 0xc0, !PT ;  /* 0x0000000102047812 */ /* 0x000fc800078ec0ff */
[----:B------:R-:W-:-:S07]  /*09f0*/  ISETP.NE.U32.AND P1, PT, R4, 0x1, PT ;  /* 0x000000010400780c */ /* 0x000fce0003f25070 */
[----:B------:R-:W1:Y:S01]  /*0a00*/  @P0 LDC.64 R14, c[0x0][0x380] ;  /* 0x0000e000ff0e0b82 */ /* 0x000e620000000a00 */
[-CC-:B------:R-:W-:Y:S02]  /*0a10*/  @P0 IMAD R11, R0, R2.reuse, R5.reuse ;  /* 0x00000002000b0224 */ /* 0x180fe400078e0205 */
[-C--:B------:R-:W-:Y:S01]  /*0a20*/  @P0 IMAD R13, R3, R2.reuse, R5 ;  /* 0x00000002030d0224 */ /* 0x080fe200078e0205 */
[----:B------:R-:W-:Y:S02]  /*0a30*/  @P0 IADD3 R5, PT, PT, R5, 0x2, RZ ;  /* 0x0000000205050810 */ /* 0x000fe40007ffe0ff */
[----:B------:R-:W-:Y:S02]  /*0a40*/  @P0 IADD3 R9, PT, PT, R11, 0x1, RZ ;  /* 0x000000010b090810 */ /* 0x000fe40007ffe0ff */
[----:B------:R-:W2:Y:S01]  /*0a50*/  @!P1 LDC.64 R6, c[0x0][0x380] ;  /* 0x0000e000ff069b82 */ /* 0x000ea20000000a00 */
[----:B------:R-:W-:Y:S01]  /*0a60*/  @P0 IADD3 R17, PT, PT, R13, 0x1, RZ ;  /* 0x000000010d110810 */ /* 0x000fe20007ffe0ff */
[----:B------:R-:W-:-:S02]  /*0a70*/  @!P1 IMAD R19, R3, R2, R5 ;  /* 0x0000000203139224 */ /* 0x000fc400078e0205 */
[----:B-1----:R-:W-:-:S04]  /*0a80*/  @P0 IMAD.WIDE.U32 R10, R11, 0x4, R14 ;  /* 0x000000040b0a0825 */ /* 0x002fc800078e000e */
[--C-:B------:R-:W-:Y:S02]  /*0a90*/  @P0 IMAD.WIDE.U32 R12, R13, 0x4, R14.reuse ;  /* 0x000000040d0c0825 */ /* 0x100fe400078e000e */
[----:B0-----:R-:W3:Y:S02]  /*0aa0*/  @P0 LDG.E R10, desc[UR6][R10.64] ;  /* 0x000000060a0a0981 */ /* 0x001ee4000c1e1900 */
[--C-:B------:R-:W-:Y:S02]  /*0ab0*/  @P0 IMAD.WIDE.U32 R8, R9, 0x4, R14.reuse ;  /* 0x0000000409080825 */ /* 0x100fe400078e000e */
[----:B------:R-:W3:Y:S02]  /*0ac0*/  @P0 LDG.E R13, desc[UR6][R12.64] ;  /* 0x000000060c0d0981 */ /* 0x000ee4000c1e1900 */
[----:B------:R-:W-:Y:S02]  /*0ad0*/  @P0 IMAD.WIDE.U32 R14, R17, 0x4, R14 ;  /* 0x00000004110e0825 */ /* 0x000fe400078e000e */
[----:B------:R-:W4:Y:S02]  /*0ae0*/  @P0 LDG.E R8, desc[UR6][R8.64] ;  /* 0x0000000608080981 */ /* 0x000f24000c1e1900 */
[----:B------:R-:W-:-:S02]  /*0af0*/  @!P1 IMAD R17, R0, R2, R5 ;  /* 0x0000000200119224 */ /* 0x000fc400078e0205 */
[----:B------:R-:W4:Y:S02]  /*0b00*/  @P0 LDG.E R15, desc[UR6][R14.64] ;  /* 0x000000060e0f0981 */ /* 0x000f24000c1e1900 */
[----:B--2---:R-:W-:-:S04]  /*0b10*/  @!P1 IMAD.WIDE.U32 R4, R17, 0x4, R6 ;  /* 0x0000000411049825 */ /* 0x004fc800078e0006 */
[----:B------:R-:W-:Y:S02]  /*0b20*/  @!P1 IMAD.WIDE.U32 R6, R19, 0x4, R6 ;  /* 0x0000000413069825 */ /* 0x000fe400078e0006 */
[----:B------:R-:W2:Y:S04]  /*0b30*/  @!P1 LDG.E R4, desc[UR6][R4.64] ;  /* 0x0000000604049981 */ /* 0x000ea8000c1e1900 */
[----:B------:R-:W2:Y:S01]  /*0b40*/  @!P1 LDG.E R7, desc[UR6][R6.64] ;  /* 0x0000000606079981 */ /* 0x000ea2000c1e1900 */
[----:B---3--:R-:W-:-:S04]  /*0b50*/  @P0 FADD R17, R10, -R13 ;  /* 0x8000000d0a110221 */ /* 0x008fc80000000000 */
[----:B------:R-:W-:Y:S01]  /*0b60*/  @P0 FFMA R17, R17, R17, R24 ;  /* 0x0000001111110223 */ /* 0x000fe20000000018 */
[----:B----4-:R-:W-:-:S04]  /*0b70*/  @P0 FADD R2, R8, -R15 ;  /* 0x8000000f08020221 */ /* 0x010fc80000000000 */
[----:B------:R-:W-:Y:S01]  /*0b80*/  @P0 FFMA R24, R2, R2, R17 ;  /* 0x0000000202180223 */ /* 0x000fe20000000011 */
[----:B--2---:R-:W-:-:S04]  /*0b90*/  @!P1 FADD R11, R4, -R7 ;  /* 0x80000007040b9221 */ /* 0x004fc80000000000 */
[----:B------:R-:W-:-:S07]  /*0ba0*/  @!P1 FFMA R24, R11, R11, R24 ;  /* 0x0000000b0b189223 */ /* 0x000fce0000000018 */
.L_x_5:
[----:B------:R-:W1:Y:S01]  /*0bb0*/  LDC.64 R4, c[0x0][0x388] ;  /* 0x0000e200ff047b82 */ /* 0x000e620000000a00 */
[----:B------:R-:W-:-:S04]  /*0bc0*/  IMAD R3, R0, UR8, R3 ;  /* 0x0000000800037c24 */ /* 0x000fc8000f8e0203 */
[----:B-1----:R-:W-:-:S05]  /*0bd0*/  IMAD.WIDE.U32 R2, R3, 0x4, R4 ;  /* 0x0000000403027825 */ /* 0x002fca00078e0004 */
[----:B0-----:R-:W-:Y:S01]  /*0be0*/  STG.E desc[UR6][R2.64], R24 ;  /* 0x0000001802007986 */ /* 0x001fe2000c101906 */
[----:B------:R-:W-:Y:S05]  /*0bf0*/  EXIT ;  /* 0x000000000000794d */ /* 0x000fea0003800000 */
.L_x_4:
[----:B------:R-:W1:Y:S01]  /*0c00*/  LDC.64 R4, c[0x0][0x388] ;  /* 0x0000e200ff047b82 */ /* 0x000e620000000a00 */
[----:B------:R-:W-:Y:S01]  /*0c10*/  IMAD R7, R0, UR8, R3 ;  /* 0x0000000800077c24 */ /* 0x000fe2000f8e0203 */
[----:B------:R-:W-:-:S03]  /*0c20*/  MOV R3, 0x7f7fffff ;  /* 0x7f7fffff00037802 */ /* 0x000fc60000000f00 */
[----:B-1----:R-:W-:-:S05]  /*0c30*/  IMAD.WIDE.U32 R4, R7, 0x4, R4 ;  /* 0x0000000407047825 */ /* 0x002fca00078e0004 */
[----:B0-----:R-:W-:Y:S01]  /*0c40*/  STG.E desc[UR6][R4.64], R3 ;  /* 0x0000000304007986 */ /* 0x001fe2000c101906 */
[----:B------:R-:W-:Y:S05]  /*0c50*/  EXIT ;  /* 0x000000000000794d */ /* 0x000fea0003800000 */
.L_x_9:
        /* <DEDUP_REMOVED lines=10> */
.L_x_14:


//--------------------- .text._Z14remove_clusterPfii --------------------------
	.section	.text._Z14remove_clusterPfii,"ax",@progbits
	.align	128
        .global         _Z14remove_clusterPfii
        .type           _Z14remove_clusterPfii,@function
        .size           _Z14remove_clusterPfii,(.L_x_15 - _Z14remove_clusterPfii)
        .other          _Z14remove_clusterPfii,@"STO_CUDA_ENTRY STV_DEFAULT"
_Z14remove_clusterPfii:
.text._Z14remove_clusterPfii:
[----:B------:R-:W-:Y:S01]  /*0000*/  LDC R1, c[0x0][0x37c] ;  /* 0x0000df00ff017b82 */ /* 0x000fe20000000800 */
[----:B------:R-:W0:Y:S07]  /*0010*/  S2R R5, SR_TID.X ;  /* 0x0000000000057919 */ /* 0x000e2e0000002100 */
[----:B------:R-:W0:Y:S08]  /*0020*/  S2UR UR4, SR_CTAID.X ;  /* 0x00000000000479c3 */ /* 0x000e300000002500 */
[----:B------:R-:W0:Y:S08]  /*0030*/  LDC R0, c[0x0][0x360] ;  /* 0x0000d800ff007b82 */ /* 0x000e300000000800 */
[----:B------:R-:W1:Y:S01]  /*0040*/  LDC R4, c[0x0][0x38c] ;  /* 0x0000e300ff047b82 */ /* 0x000e620000000800 */
[----:B0-----:R-:W-:-:S02]  /*0050*/  IMAD R5, R0, UR4, R5 ;  /* 0x0000000400057c24 */ /* 0x001fc4000f8e0205 */
[----:B-1----:R-:W-:-:S05]  /*0060*/  IMAD R0, R4, R4, RZ ;  /* 0x0000000404007224 */ /* 0x002fca00078e02ff */
[----:B------:R-:W-:-:S13]  /*0070*/  ISETP.GE.AND P0, PT, R5, R0, PT ;  /* 0x000000000500720c */ /* 0x000fda0003f06270 */
[----:B------:R-:W-:Y:S05]  /*0080*/  @P0 EXIT ;  /* 0x000000000000094d */ /* 0x000fea0003800000 */
[----:B------:R-:W-:Y:S01]  /*0090*/  IABS R7, R4 ;  /* 0x0000000400077213 */ /* 0x000fe20000000000 */
[----:B------:R-:W0:Y:S03]  /*00a0*/  LDCU UR4, c[0x0][0x388] ;  /* 0x00007100ff0477ac */ /* 0x000e260008000800 */
[----:B------:R-:W1:Y:S08]  /*00b0*/  I2F.RP R0, R7 ;  /* 0x0000000700007306 */ /* 0x000e700000209400 */
[----:B-1----:R-:W1:Y:S02]  /*00c0*/  MUFU.RCP R0, R0 ;  /* 0x0000000000007308 */ /* 0x002e640000001000 */
[----:B-1----:R-:W-:-:S06]  /*00d0*/  VIADD R2, R0, 0xffffffe ;  /* 0x0ffffffe00027836 */ /* 0x002fcc0000000000 */
[----:B------:R1:W2:Y:S02]  /*00e0*/  F2I.FTZ.U32.TRUNC.NTZ R3, R2 ;  /* 0x0000000200037305 */ /* 0x0002a4000021f000 */
[----:B-1----:R-:W-:Y:S02]  /*00f0*/  HFMA2 R2, -RZ, RZ, 0, 0 ;  /* 0x00000000ff027431 */ /* 0x002fe400000001ff */
[----:B--2---:R-:W-:-:S04]  /*0100*/  IMAD.MOV R6, RZ, RZ, -R3 ;  /* 0x000000ffff067224 */ /* 0x004fc800078e0a03 */
[----:B------:R-:W-:Y:S01]  /*0110*/  IMAD R9, R6, R7, RZ ;  /* 0x0000000706097224 */ /* 0x000fe200078e02ff */
[----:B------:R-:W-:-:S03]  /*0120*/  IABS R6, R5 ;  /* 0x0000000500067213 */ /* 0x000fc60000000000 */
[----:B------:R-:W-:-:S06]  /*0130*/  IMAD.HI.U32 R3, R3, R9, R2 ;  /* 0x0000000903037227 */ /* 0x000fcc00078e0002 */
[----:B------:R-:W-:-:S04]  /*0140*/  IMAD.HI.U32 R3, R3, R6, RZ ;  /* 0x0000000603037227 */ /* 0x000fc800078e00ff */
[----:B------:R-:W-:-:S04]  /*0150*/  IMAD.MOV R0, RZ, RZ, -R3 ;  /* 0x000000ffff007224 */ /* 0x000fc800078e0a03 */
[----:B------:R-:W-:-:S05]  /*0160*/  IMAD R0, R7, R0, R6 ;  /* 0x0000000007007224 */ /* 0x000fca00078e0206 */
[----:B------:R-:W-:-:S13]  /*0170*/  ISETP.GT.U32.AND P2, PT, R7, R0, PT ;  /* 0x000000000700720c */ /* 0x000fda0003f44070 */
[-C--:B------:R-:W-:Y:S01]  /*0180*/  @!P2 IADD3 R0, PT, PT, R0, -R7.reuse, RZ ;  /* 0x800000070000a210 */ /* 0x080fe20007ffe0ff */
[----:B------:R-:W-:Y:S01]  /*0190*/  @!P2 VIADD R3, R3, 0x1 ;  /* 0x000000010303a836 */ /* 0x000fe20000000000 */
[----:B------:R-:W-:Y:S02]  /*01a0*/  ISETP.NE.AND P2, PT, R4, RZ, PT ;  /* 0x000000ff0400720c */ /* 0x000fe40003f45270 */
[----:B------:R-:W-:Y:S02]  /*01b0*/  ISETP.GE.U32.AND P0, PT, R0, R7, PT ;  /* 0x000000070000720c */ /* 0x000fe40003f06070 */
[----:B------:R-:W-:-:S04]  /*01c0*/  LOP3.LUT R0, R5, R4, RZ, 0x3c, !PT ;  /* 0x0000000405007212 */ /* 0x000fc800078e3cff */
[----:B------:R-:W-:-:S07]  /*01d0*/  ISETP.GE.AND P1, PT, R0, RZ, PT ;  /* 0x000000ff0000720c */ /* 0x000fce0003f26270 */
[----:B------:R-:W-:-:S06]  /*01e0*/  @P0 IADD3 R3, PT, PT, R3, 0x1, RZ ;  /* 0x0000000103030810 */ /* 0x000fcc0007ffe0ff */
[----:B------:R-:W-:Y:S01]  /*01f0*/  @!P1 IMAD.MOV R3, RZ, RZ, -R3 ;  /* 0x000000ffff039224 */ /* 0x000fe200078e0a03 */
[----:B------:R-:W-:-:S04]  /*0200*/  @!P2 LOP3.LUT R3, RZ, R4, RZ, 0x33, !PT ;  /* 0x00000004ff03a212 */ /* 0x000fc800078e33ff */
[C---:B------:R-:W-:Y:S02]  /*0210*/  IADD3 R0, PT, PT, -R3.reuse, RZ, RZ ;  /* 0x000000ff03007210 */ /* 0x040fe40007ffe1ff */
[----:B0-----:R-:W-:-:S03]  /*0220*/  ISETP.NE.AND P1, PT, R3, UR4, PT ;  /* 0x0000000403007c0c */ /* 0x001fc6000bf25270 */
[----:B------:R-:W-:-:S05]  /*0230*/  IMAD R0, R4, R0, R5 ;  /* 0x0000000004007224 */ /* 0x000fca00078e0205 */
[----:B------:R-:W-:Y:S01]  /*0240*/  ISETP.NE.AND P0, PT, R0, UR4, PT ;  /* 0x0000000400007c0c */ /* 0x000fe2000bf05270 */
[----:B------:R-:W0:-:S12]  /*0250*/  LDCU.64 UR4, c[0x0][0x358] ;  /* 0x00006b00ff0477ac */ /* 0x000e180008000a00 */
[----:B0-----:R-:W-:Y:S05]  /*0260*/  @P0 EXIT P1 ;  /* 0x000000000000094d */ /* 0x001fea0000800000 */
[----:B------:R-:W0:Y:S01]  /*0270*/  LDC.64 R2, c[0x0][0x380] ;  /* 0x0000e000ff027b82 */ /* 0x000e220000000a00 */
[----:B------:R-:W-:Y:S02]  /*0280*/  IMAD.MOV.U32 R7, RZ, RZ, 0x7f7fffff ;  /* 0x7f7fffffff077424 */ /* 0x000fe400078e00ff */
[----:B0-----:R-:W-:-:S05]  /*0290*/  IMAD.WIDE R2, R5, 0x4, R2 ;  /* 0x0000000405027825 */ /* 0x001fca00078e0202 */
[----:B------:R-:W-:Y:S01]  /*02a0*/  STG.E desc[UR4][R2.64], R7 ;  /* 0x0000000702007986 */ /* 0x000fe2000c101904 */
[----:B------:R-:W-:Y:S05]  /*02b0*/  EXIT ;  /* 0x000000000000794d */ /* 0x000fea0003800000 */
.L_x_10:
        /* <DEDUP_REMOVED lines=12> */
.L_x_15:


//--------------------- .text._Z14update_clusterPfiii --------------------------
	.section	.text._Z14update_clusterPfiii,"ax",@progbits
	.align	128
        .global         _Z14update_clusterPfiii
        .type           _Z14update_clusterPfiii,@function
        .size           _Z14update_clusterPfiii,(.L_x_16 - _Z14update_clusterPfiii)
        .other          _Z14update_clusterPfiii,@"STO_CUDA_ENTRY STV_DEFAULT"
_Z14update_clusterPfiii:
.text._Z14update_clusterPfiii:
        /* <DEDUP_REMOVED lines=9> */
[----:B------:R-:W-:-:S04]  /*0090*/  IABS R7, R0 ;  /* 0x0000000000077213 */ /* 0x000fc80000000000 */
[----:B------:R-:W0:Y:S08]  /*00a0*/  I2F.RP R4, R7 ;  /* 0x0000000700047306 */ /* 0x000e300000209400 */
[----:B0-----:R-:W0:Y:S02]  /*00b0*/  MUFU.RCP R4, R4 ;  /* 0x0000000400047308 */ /* 0x001e240000001000 */
[----:B0-----:R-:W-:-:S06]  /*00c0*/  IADD3 R2, PT, PT, R4, 0xffffffe, RZ ;  /* 0x0ffffffe04027810 */ /* 0x001fcc0007ffe0ff */
[----:B------:R0:W1:Y:S02]  /*00d0*/  F2I.FTZ.U32.TRUNC.NTZ R3, R2 ;  /* 0x0000000200037305 */ /* 0x000064000021f000 */
[----:B0-----:R-:W-:Y:S02]  /*00e0*/  HFMA2 R2, -RZ, RZ, 0, 0 ;  /* 0x00000000ff027431 */ /* 0x001fe400000001ff */
[----:B-1----:R-:W-:-:S04]  /*00f0*/  IMAD.MOV R6, RZ, RZ, -R3 ;  /* 0x000000ffff067224 */ /* 0x002fc800078e0a03 */
[----:B------:R-:W-:Y:S01]  /*0100*/  IMAD R9, R6, R7, RZ ;  /* 0x0000000706097224 */ /* 0x000fe200078e02ff */
[----:B------:R-:W-:-:S03]  /*0110*/  IABS R6, R5 ;  /* 0x0000000500067213 */ /* 0x000fc60000000000 */
[----:B------:R-:W-:Y:S01]  /*0120*/  IMAD.HI.U32 R3, R3, R9, R2 ;  /* 0x0000000903037227 */ /* 0x000fe200078e0002 */
[----:B------:R-:W-:-:S04]  /*0130*/  LOP3.LUT R2, R5, R0, RZ, 0x3c, !PT ;  /* 0x0000000005027212 */ /* 0x000fc800078e3cff */
[----:B------:R-:W-:Y:S01]  /*0140*/  ISETP.GE.AND P1, PT, R2, RZ, PT ;  /* 0x000000ff0200720c */ /* 0x000fe20003f26270 */
[----:B------:R-:W-:-:S04]  /*0150*/  IMAD.HI.U32 R3, R3, R6, RZ ;  /* 0x0000000603037227 */ /* 0x000fc800078e00ff */
[----:B------:R-:W-:-:S04]  /*0160*/  IMAD.MOV R4, RZ, RZ, -R3 ;  /* 0x000000ffff047224 */ /* 0x000fc800078e0a03 */
[----:B------:R-:W-:-:S05]  /*0170*/  IMAD R4, R7, R4, R6 ;  /* 0x0000000407047224 */ /* 0x000fca00078e0206 */
[----:B------:R-:W-:-:S13]  /*0180*/  ISETP.GT.U32.AND P2, PT, R7, R4, PT ;  /* 0x000000040700720c */ /* 0x000fda0003f44070 */
[-C--:B------:R-:W-:Y:S01]  /*0190*/  @!P2 IADD3 R4, PT, PT, R4, -R7.reuse, RZ ;  /* 0x800000070404a210 */ /* 0x080fe20007ffe0ff */
[----:B------:R-:W-:Y:S01]  /*01a0*/  @!P2 VIADD R3, R3, 0x1 ;  /* 0x000000010303a836 */ /* 0x000fe20000000000 */
[----:B------:R-:W-:Y:S02]  /*01b0*/  ISETP.NE.AND P2, PT, R0, RZ, PT ;  /* 0x000000ff0000720c */ /* 0x000fe40003f45270 */
[----:B------:R-:W-:-:S13]  /*01c0*/  ISETP.GE.U32.AND P0, PT, R4, R7, PT ;  /* 0x000000070400720c */ /* 0x000fda0003f06070 */
[----:B------:R-:W-:-:S05]  /*01d0*/  @P0 IADD3 R3, PT, PT, R3, 0x1, RZ ;  /* 0x0000000103030810 */ /* 0x000fca0007ffe0ff */
[----:B------:R-:W-:-:S05]  /*01e0*/  IMAD.MOV.U32 R7, RZ, RZ, R3 ;  /* 0x000000ffff077224 */ /* 0x000fca00078e0003 */
[----:B------:R-:W-:Y:S02]  /*01f0*/  @!P1 IADD3 R7, PT, PT, -R7, RZ, RZ ;  /* 0x000000ff07079210 */ /* 0x000fe40007ffe1ff */
[----:B------:R-:W-:-:S04]  /*0200*/  @!P2 LOP3.LUT R7, RZ, R0, RZ, 0x33, !PT ;  /* 0x00000000ff07a212 */ /* 0x000fc800078e33ff */
[----:B------:R-:W-:-:S05]  /*0210*/  IADD3 R2, PT, PT, -R7, RZ, RZ ;  /* 0x000000ff07027210 */ /* 0x000fca0007ffe1ff */
[----:B------:R-:W-:-:S05]  /*0220*/  IMAD R9, R0, R2, R5 ;  /* 0x0000000200097224 */ /* 0x000fca00078e0205 */
[----:B------:R-:W-:-:S13]  /*0230*/  ISETP.NE.AND P0, PT, R7, R9, PT ;  /* 0x000000090700720c */ /* 0x000fda0003f05270 */
[----:B------:R-:W-:Y:S05]  /*0240*/  @!P0 EXIT ;  /* 0x000000000000894d */ /* 0x000fea0003800000 */
[----:B------:R-:W0:Y:S01]  /*0250*/  LDCU UR6, c[0x0][0x388] ;  /* 0x00007100ff0677ac */ /* 0x000e220008000800 */
[----:B------:R-:W1:Y:S01]  /*0260*/  LDCU.64 UR4, c[0x0][0x358] ;  /* 0x00006b00ff0477ac */ /* 0x000e620008000a00 */
[----:B0-----:R-:W-:-:S13]  /*0270*/  ISETP.NE.AND P0, PT, R7, UR6, PT ;  /* 0x0000000607007c0c */ /* 0x001fda000bf05270 */
[----:B-1----:R-:W-:Y:S05]  /*0280*/  @P0 BRA `(.L_x_11) ;  /* 0x00000000002c0947 */ /* 0x002fea0003800000 */
[----:B------:R-:W0:Y:S01]  /*0290*/  LDC.64 R4, c[0x0][0x380] ;  /* 0x0000e000ff047b82 */ /* 0x000e220000000a00 */
[----:B------:R-:W1:Y:S01]  /*02a0*/  LDCU UR7, c[0x0][0x38c] ;  /* 0x00007180ff0777ac */ /* 0x000e620008000800 */
[C-C-:B------:R-:W-:Y:S02]  /*02b0*/  IMAD R3, R0.reuse, UR6, R9.reuse ;  /* 0x0000000600037c24 */ /* 0x140fe4000f8e0209 */
[----:B-1----:R-:W-:Y:S02]  /*02c0*/  IMAD R7, R0, UR7, R9 ;  /* 0x0000000700077c24 */ /* 0x002fe4000f8e0209 */
[----:B0-----:R-:W-:-:S04]  /*02d0*/  IMAD.WIDE R2, R3, 0x4, R4 ;  /* 0x0000000403027825 */ /* 0x001fc800078e0204 */
[----:B------:R-:W-:Y:S01]  /*02e0*/  IMAD.WIDE R4, R7, 0x4, R4 ;  /* 0x0000000407047825 */ /* 0x000fe200078e0204 */
[----:B------:R-:W2:Y:S05]  /*02f0*/  LDG.E R0, desc[UR4][R2.64] ;  /* 0x0000000402007981 */ /* 0x000eaa000c1e1900 */
[----:B------:R-:W2:Y:S02]  /*0300*/  LDG.E R5, desc[UR4][R4.64] ;  /* 0x0000000404057981 */ /* 0x000ea4000c1e1900 */
[----:B--2---:R-:W-:-:S05]  /*0310*/  FMNMX R7, R0, R5, PT ;  /* 0x0000000500077209 */ /* 0x004fca0003800000 */
[----:B------:R-:W-:Y:S01]  /*0320*/  STG.E desc[UR4][R2.64], R7 ;  /* 0x0000000702007986 */ /* 0x000fe2000c101904 */
[----:B------:R-:W-:Y:S05]  /*0330*/  EXIT ;  /* 0x000000000000794d */ /* 0x000fea0003800000 */
.L_x_11:
[----:B------:R-:W-:-:S13]  /*0340*/  ISETP.NE.AND P0, PT, R9, UR6, PT ;  /* 0x0000000609007c0c */ /* 0x000fda000bf05270 */
[----:B------:R-:W-:Y:S05]  /*0350*/  @P0 EXIT ;  /* 0x000000000000094d */ /* 0x000fea0003800000 */
[----:B------:R-:W0:Y:S01]  /*0360*/  LDC.64 R4, c[0x0][0x380] ;  /* 0x0000e000ff047b82 */ /* 0x000e220000000a00 */
[----:B------:R-:W1:Y:S01]  /*0370*/  LDCU UR7, c[0x0][0x38c] ;  /* 0x00007180ff0777ac */ /* 0x000e620008000800 */
[CC--:B------:R-:W-:Y:S02]  /*0380*/  IMAD R3, R7.reuse, R0.reuse, UR6 ;  /* 0x0000000607037e24 */ /* 0x0c0fe4000f8e0200 */
[----:B-1----:R-:W-:Y:S02]  /*0390*/  IMAD R7, R7, R0, UR7 ;  /* 0x0000000707077e24 */ /* 0x002fe4000f8e0200 */
[----:B0-----:R-:W-:-:S04]  /*03a0*/  IMAD.WIDE R2, R3, 0x4, R4 ;  /* 0x0000000403027825 */ /* 0x001fc800078e0204 */
[----:B------:R-:W-:Y:S01]  /*03b0*/  IMAD.WIDE R4, R7, 0x4, R4 ;  /* 0x0000000407047825 */ /* 0x000fe200078e0204 */
[----:B------:R-:W2:Y:S05]  /*03c0*/  LDG.E R0, desc[UR4][R2.64] ;  /* 0x0000000402007981 */ /* 0x000eaa000c1e1900 */
[----:B------:R-:W2:Y:S02]  /*03d0*/  LDG.E R5, desc[UR4][R4.64] ;  /* 0x0000000404057981 */ /* 0x000ea4000c1e1900 */
[----:B--2---:R-:W-:-:S05]  /*03e0*/  FMNMX R7, R0, R5, PT ;  /* 0x0000000500077209 */ /* 0x004fca0003800000 */
[----:B------:R-:W-:Y:S01]  /*03f0*/  STG.E desc[UR4][R2.64], R7 ;  /* 0x0000000702007986 */ /* 0x000fe2000c101904 */
[----:B------:R-:W-:Y:S05]  /*0400*/  EXIT ;  /* 0x000000000000794d */ /* 0x000fea0003800000 */
.L_x_12:
        /* <DEDUP_REMOVED lines=15> */
.L_x_16:


//--------------------- .nv.shared._Z13min_reductionPfPjS0_j --------------------------
	.section	.nv.shared._Z13min_reductionPfPjS0_j,"aw",@nobits
	.sectionflags	@""
	.align	16
	.zero		1024


//--------------------- .nv.shared.reserved.0     --------------------------
	.section	.nv.shared.reserved.0,"aw",@nobits
	.weak		__nv_reservedSMEM_offset_0_alias
	.size		__nv_reservedSMEM_offset_0_alias, 0, 64
	.other		__nv_reservedSMEM_offset_0_alias,@"STO_CUDA_RESERVED_SHARED STV_DEFAULT"
__nv_reservedSMEM_offset_0_alias:
	.zero		0
	.zero		64


//--------------------- .nv.shared._Z29calculate_pairwise_dists_cudaPfS_jj --------------------------
	.section	.nv.shared._Z29calculate_pairwise_dists_cudaPfS_jj,"aw",@nobits
	.sectionflags	@""
	.align	16
	.zero		1024


//--------------------- .nv.shared._Z14remove_clusterPfii --------------------------
	.section	.nv.shared._Z14remove_clusterPfii,"aw",@nobits
	.sectionflags	@""
	.align	16
	.zero		1024


//--------------------- .nv.shared._Z14update_clusterPfiii --------------------------
	.section	.nv.shared._Z14update_clusterPfiii,"aw",@nobits
	.sectionflags	@""
	.align	16
	.zero		1024


//--------------------- .nv.constant0._Z13min_reductionPfPjS0_j --------------------------
	.section	.nv.constant0._Z13min_reductionPfPjS0_j,"a",@progbits
	.sectionflags	@""
	.align	4
.nv.constant0._Z13min_reductionPfPjS0_j:
	.zero		924


//--------------------- .nv.constant0._Z29calculate_pairwise_dists_cudaPfS_jj --------------------------
	.section	.nv.constant0._Z29calculate_pairwise_dists_cudaPfS_jj,"a",@progbits
	.sectionflags	@""
	.align	4
.nv.constant0._Z29calculate_pairwise_dists_cudaPfS_jj:
	.zero		920


//--------------------- .nv.constant0._Z14remove_clusterPfii --------------------------
	.section	.nv.constant0._Z14remove_clusterPfii,"a",@progbits
	.sectionflags	@""
	.align	4
.nv.constant0._Z14remove_clusterPfii:
	.zero		912


//--------------------- .nv.constant0._Z14update_clusterPfiii --------------------------
	.section	.nv.constant0._Z14update_clusterPfiii,"a",@progbits
	.sectionflags	@""
	.align	4
.nv.constant0._Z14update_clusterPfiii:
	.zero		916


//--------------------- SYMBOLS --------------------------

	.type		.nv.reservedSmem.offset0,@object
	.size		.nv.reservedSmem.offset0,0x4
	.type		.nv.reservedSmem.cap,@object
	.size		.nv.reservedSmem.cap,0x4
